// auto-generated by cutlass_sweep.gemm — config: {"arch": "sm_90", "cluster_m": 1, "cluster_n": 1, "dtype": "fp16", "dtype_b": "fp16", "layout": "nn", "stages": 0, "tile_k": 128, "tile_m": 256, "tile_n": 64}
#include "cutlass/cutlass.h"
#include "cutlass/gemm/collective/collective_builder.hpp"
#include "cutlass/gemm/device/gemm_universal_adapter.h"
#include "cutlass/gemm/kernel/gemm_universal.hpp"
#include "cutlass/epilogue/collective/collective_builder.hpp"

using ElemA = cutlass::half_t;
using ElemB = cutlass::half_t;
using ElemCD = cutlass::half_t;
using Acc  = float;
using TileShape    = cute::Shape<cute::_256, cute::_64, cute::_128>;
using ClusterShape = cute::Shape<cute::_1, cute::_1, cute::_1>;

using CollectiveEpilogue = typename cutlass::epilogue::collective::CollectiveBuilder<
    cutlass::arch::Sm90, cutlass::arch::OpClassTensorOp,
    TileShape, ClusterShape,
    cutlass::epilogue::collective::EpilogueTileAuto,
    Acc, Acc,
    ElemCD, cutlass::layout::RowMajor, 128 / cutlass::sizeof_bits<ElemCD>::value,
    ElemCD, cutlass::layout::RowMajor, 128 / cutlass::sizeof_bits<ElemCD>::value,
    cutlass::epilogue::collective::EpilogueScheduleAuto
  >::CollectiveOp;

using CollectiveMainloop = typename cutlass::gemm::collective::CollectiveBuilder<
    cutlass::arch::Sm90, cutlass::arch::OpClassTensorOp,
    ElemA, cutlass::layout::RowMajor, 128 / cutlass::sizeof_bits<ElemA>::value,
    ElemB, cutlass::layout::RowMajor, 128 / cutlass::sizeof_bits<ElemB>::value,
    Acc,
    TileShape, ClusterShape,
    cutlass::gemm::collective::StageCountAutoCarveout<static_cast<int>(sizeof(typename CollectiveEpilogue::SharedStorage))>,
    cutlass::gemm::collective::KernelScheduleAuto
  >::CollectiveOp;

using GemmKernel = cutlass::gemm::kernel::GemmUniversal<
    cute::Shape<int,int,int,int>,
    CollectiveMainloop,
    CollectiveEpilogue
>;
using Gemm = cutlass::gemm::device::GemmUniversalAdapter<GemmKernel>;

// Force the device kernel symbol into the cubin without needing a host main.
auto* _anchor = &cutlass::device_kernel<GemmKernel>;


// ===== COMPILED SASS (sm_90a) =====

	.target	sm_90a

	.elftype	@"ET_EXEC"


//--------------------- .note.nv.tkinfo           --------------------------
	.section	.note.nv.tkinfo,"",@"SHT_NOTE"
	.sectionflags	@"SHF_NOTE_NV_TKINFO"
	.tkinfo
        /*0018*/ 	.word	0x00000002
        /*0030*/ 	.string	""
        /*0030*/ 	.string	"ptxas"
        /*0030*/ 	.string	"Cuda compilation tools, release 13.0, V13.0.88"
        /*0030*/ 	.string	"Build cuda_13.0.r13.0/compiler.36424714_0"
        /*0030*/ 	.string	"-arch sm_90a -m 64 "



//--------------------- .note.nv.cuinfo           --------------------------
	.section	.note.nv.cuinfo,"",@"SHT_NOTE"
	.sectionflags	@"SHF_NOTE_NV_CUINFO"
        /*0018*/ 	.short	0x0002
        /*001a*/ 	.short	0x005a
        /*001c*/ 	.short	0x0082
	.zero		2


//--------------------- .nv.info                  --------------------------
	.section	.nv.info,"",@"SHT_CUDA_INFO"
	.align	4


	//----- nvinfo : EIATTR_REGCOUNT
	.align		4
        /*0000*/ 	.byte	0x04, 0x2f
        /*0002*/ 	.short	(.L_15 - .L_14)
	.align		4
.L_14:
        /*0004*/ 	.word	index@(_ZN7cutlass13device_kernelINS_4gemm6kernel13GemmUniversalIN4cute5tupleIJiiiiEEENS1_10collective13CollectiveMmaINS1_34MainloopSm90TmaGmmaWarpSpecializedILi2ENS5_IJNS4_1CILi1EEESB_SB_EEENS1_35KernelTmaWarpSpecializedCooperativeEEENS5_IJNSA_ILi256EEENSA_ILi64EEENSA_ILi128EEEEEENS_6half_tENS5_IJlSB_lEEESJ_NS5_IJSB_llEEENS4_8TiledMMAINS4_8MMA_AtomIJNS4_4SM904GMMA25MMA_64x64x16_F32F16F16_SSILNSP_5MajorE0ELSR_1ELNSP_7ScaleInE1ELSS_1EEEEEENS4_6LayoutINS5_IJNSA_ILi2EEESB_SB_EEENS5_IJSB_NSA_ILi0EEESY_EEEEENS5_IJNS4_10UnderscoreES11_S11_EEEEENS4_13SM90_TMA_LOADENS4_14ComposedLayoutINS4_7SwizzleILi3ELi4ELi3EEENS4_18smem_ptr_flag_bitsILi16EEENSV_INS5_IJNSA_ILi8EEESG_EEENS5_IJSG_SB_EEEEEEEvNS4_8identityES14_NS15_IS17_S19_NSV_INS5_IJSG_S1A_EEENS5_IJSB_SG_EEEEEEEvS1F_EENS_8epilogue10collective6detail29Sm90TmaWarpSpecializedAdapterINS1M_15DefaultEpilogueISJ_SK_SK_NS1L_6thread17LinearCombinationISJ_Li1EffLNS1Q_9ScaleType4KindE0ELNS_15FloatRoundStyleE2ESJ_EENS1_15EpilogueDefaultEEEEEvvEEEEvNT_6ParamsE)
        /*0008*/ 	.word	0x000000a8


	//----- nvinfo : EIATTR_FRAME_SIZE
	.align		4
.L_15:
        /*000c*/ 	.byte	0x04, 0x11
        /*000e*/ 	.short	(.L_17 - .L_16)
	.align		4
.L_16:
        /*0010*/ 	.word	index@(_ZN7cutlass13device_kernelINS_4gemm6kernel13GemmUniversalIN4cute5tupleIJiiiiEEENS1_10collective13CollectiveMmaINS1_34MainloopSm90TmaGmmaWarpSpecializedILi2ENS5_IJNS4_1CILi1EEESB_SB_EEENS1_35KernelTmaWarpSpecializedCooperativeEEENS5_IJNSA_ILi256EEENSA_ILi64EEENSA_ILi128EEEEEENS_6half_tENS5_IJlSB_lEEESJ_NS5_IJSB_llEEENS4_8TiledMMAINS4_8MMA_AtomIJNS4_4SM904GMMA25MMA_64x64x16_F32F16F16_SSILNSP_5MajorE0ELSR_1ELNSP_7ScaleInE1ELSS_1EEEEEENS4_6LayoutINS5_IJNSA_ILi2EEESB_SB_EEENS5_IJSB_NSA_ILi0EEESY_EEEEENS5_IJNS4_10UnderscoreES11_S11_EEEEENS4_13SM90_TMA_LOADENS4_14ComposedLayoutINS4_7SwizzleILi3ELi4ELi3EEENS4_18smem_ptr_flag_bitsILi16EEENSV_INS5_IJNSA_ILi8EEESG_EEENS5_IJSG_SB_EEEEEEEvNS4_8identityES14_NS15_IS17_S19_NSV_INS5_IJSG_S1A_EEENS5_IJSB_SG_EEEEEEEvS1F_EENS_8epilogue10collective6detail29Sm90TmaWarpSpecializedAdapterINS1M_15DefaultEpilogueISJ_SK_SK_NS1L_6thread17LinearCombinationISJ_Li1EffLNS1Q_9ScaleType4KindE0ELNS_15FloatRoundStyleE2ESJ_EENS1_15EpilogueDefaultEEEEEvvEEEEvNT_6ParamsE)
        /*0014*/ 	.word	0x00000000


	//----- nvinfo : EIATTR_MIN_STACK_SIZE
	.align		4
.L_17:
        /*0018*/ 	.byte	0x04, 0x12
        /*001a*/ 	.short	(.L_19 - .L_18)
	.align		4
.L_18:
        /*001c*/ 	.word	index@(_ZN7cutlass13device_kernelINS_4gemm6kernel13GemmUniversalIN4cute5tupleIJiiiiEEENS1_10collective13CollectiveMmaINS1_34MainloopSm90TmaGmmaWarpSpecializedILi2ENS5_IJNS4_1CILi1EEESB_SB_EEENS1_35KernelTmaWarpSpecializedCooperativeEEENS5_IJNSA_ILi256EEENSA_ILi64EEENSA_ILi128EEEEEENS_6half_tENS5_IJlSB_lEEESJ_NS5_IJSB_llEEENS4_8TiledMMAINS4_8MMA_AtomIJNS4_4SM904GMMA25MMA_64x64x16_F32F16F16_SSILNSP_5MajorE0ELSR_1ELNSP_7ScaleInE1ELSS_1EEEEEENS4_6LayoutINS5_IJNSA_ILi2EEESB_SB_EEENS5_IJSB_NSA_ILi0EEESY_EEEEENS5_IJNS4_10UnderscoreES11_S11_EEEEENS4_13SM90_TMA_LOADENS4_14ComposedLayoutINS4_7SwizzleILi3ELi4ELi3EEENS4_18smem_ptr_flag_bitsILi16EEENSV_INS5_IJNSA_ILi8EEESG_EEENS5_IJSG_SB_EEEEEEEvNS4_8identityES14_NS15_IS17_S19_NSV_INS5_IJSG_S1A_EEENS5_IJSB_SG_EEEEEEEvS1F_EENS_8epilogue10collective6detail29Sm90TmaWarpSpecializedAdapterINS1M_15DefaultEpilogueISJ_SK_SK_NS1L_6thread17LinearCombinationISJ_Li1EffLNS1Q_9ScaleType4KindE0ELNS_15FloatRoundStyleE2ESJ_EENS1_15EpilogueDefaultEEEEEvvEEEEvNT_6ParamsE)
        /*0020*/ 	.word	0x00000000
.L_19:


//--------------------- .nv.compat                --------------------------
	.section	.nv.compat,"",@"SHT_CUDA_COMPAT_INFO"
	.align	4
        /*0000*/ 	.byte	0x02, 0x09, 0x01, 0x00, 0x02, 0x02, 0x04, 0x00, 0x02, 0x05, 0x05, 0x00, 0x03, 0x07, 0x01, 0x01
        /*0010*/ 	.byte	0x02, 0x03, 0x01, 0x00, 0x02, 0x06, 0x01, 0x00, 0x04, 0x0b, 0x08, 0x00, 0x00, 0x00, 0x00, 0x00
        /*0020*/ 	.byte	0x00, 0x00, 0x00, 0x00


//--------------------- .nv.info._ZN7cutlass13device_kernelINS_4gemm6kernel13GemmUniversalIN4cute5tupleIJiiiiEEENS1_10collective13CollectiveMmaINS1_34MainloopSm90TmaGmmaWarpSpecializedILi2ENS5_IJNS4_1CILi1EEESB_SB_EEENS1_35KernelTmaWarpSpecializedCooperativeEEENS5_IJNSA_ILi256EEENSA_ILi64EEENSA_ILi128EEEEEENS_6half_tENS5_IJlSB_lEEESJ_NS5_IJSB_llEEENS4_8TiledMMAINS4_8MMA_AtomIJNS4_4SM904GMMA25MMA_64x64x16_F32F16F16_SSILNSP_5MajorE0ELSR_1ELNSP_7ScaleInE1ELSS_1EEEEEENS4_6LayoutINS5_IJNSA_ILi2EEESB_SB_EEENS5_IJSB_NSA_ILi0EEESY_EEEEENS5_IJNS4_10UnderscoreES11_S11_EEEEENS4_13SM90_TMA_LOADENS4_14ComposedLayoutINS4_7SwizzleILi3ELi4ELi3EEENS4_18smem_ptr_flag_bitsILi16EEENSV_INS5_IJNSA_ILi8EEESG_EEENS5_IJSG_SB_EEEEEEEvNS4_8identityES14_NS15_IS17_S19_NSV_INS5_IJSG_S1A_EEENS5_IJSB_SG_EEEEEEEvS1F_EENS_8epilogue10collective6detail29Sm90TmaWarpSpecializedAdapterINS1M_15DefaultEpilogueISJ_SK_SK_NS1L_6thread17LinearCombinationISJ_Li1EffLNS1Q_9ScaleType4KindE0ELNS_15FloatRoundStyleE2ESJ_EENS1_15EpilogueDefaultEEEEEvvEEEEvNT_6ParamsE --------------------------
	.section	.nv.info._ZN7cutlass13device_kernelINS_4gemm6kernel13GemmUniversalIN4cute5tupleIJiiiiEEENS1_10collective13CollectiveMmaINS1_34MainloopSm90TmaGmmaWarpSpecializedILi2ENS5_IJNS4_1CILi1EEESB_SB_EEENS1_35KernelTmaWarpSpecializedCooperativeEEENS5_IJNSA_ILi256EEENSA_ILi64EEENSA_ILi128EEEEEENS_6half_tENS5_IJlSB_lEEESJ_NS5_IJSB_llEEENS4_8TiledMMAINS4_8MMA_AtomIJNS4_4SM904GMMA25MMA_64x64x16_F32F16F16_SSILNSP_5MajorE0ELSR_1ELNSP_7ScaleInE1ELSS_1EEEEEENS4_6LayoutINS5_IJNSA_ILi2EEESB_SB_EEENS5_IJSB_NSA_ILi0EEESY_EEEEENS5_IJNS4_10UnderscoreES11_S11_EEEEENS4_13SM90_TMA_LOADENS4_14ComposedLayoutINS4_7SwizzleILi3ELi4ELi3EEENS4_18smem_ptr_flag_bitsILi16EEENSV_INS5_IJNSA_ILi8EEESG_EEENS5_IJSG_SB_EEEEEEEvNS4_8identityES14_NS15_IS17_S19_NSV_INS5_IJSG_S1A_EEENS5_IJSB_SG_EEEEEEEvS1F_EENS_8epilogue10collective6detail29Sm90TmaWarpSpecializedAdapterINS1M_15DefaultEpilogueISJ_SK_SK_NS1L_6thread17LinearCombinationISJ_Li1EffLNS1Q_9ScaleType4KindE0ELNS_15FloatRoundStyleE2ESJ_EENS1_15EpilogueDefaultEEEEEvvEEEEvNT_6ParamsE,"",@"SHT_CUDA_INFO"
	.sectionflags	@""
	.align	4


	//----- nvinfo : EIATTR_CUDA_API_VERSION
	.align		4
        /*0000*/ 	.byte	0x04, 0x37
        /*0002*/ 	.short	(.L_21 - .L_20)
.L_20:
        /*0004*/ 	.word	0x00000082


	//----- nvinfo : EIATTR_KPARAM_INFO
	.align		4
.L_21:
        /*0008*/ 	.byte	0x04, 0x17
        /*000a*/ 	.short	(.L_23 - .L_22)
.L_22:
        /*000c*/ 	.word	0x00000000
        /*0010*/ 	.short	0x0000
        /*0012*/ 	.short	0x0070
        /*0014*/ 	.byte	0x00, 0xf0, 0x01, 0x10


	//----- nvinfo : EIATTR_SPARSE_MMA_MASK
	.align		4
.L_23:
        /*0018*/ 	.byte	0x03, 0x50
        /*001a*/ 	.short	0x0000


	//----- nvinfo : EIATTR_MAXREG_COUNT
	.align		4
        /*001c*/ 	.byte	0x03, 0x1b
        /*001e*/ 	.short	0x00a8


	//----- nvinfo : EIATTR_NUM_BARRIERS
	.align		4
        /*0020*/ 	.byte	0x02, 0x4c
        /*0022*/ 	.byte	0x01
	.zero		1


	//----- nvinfo : EIATTR_EXTERNS
	.align		4
        /*0024*/ 	.byte	0x04, 0x0f
        /*0026*/ 	.short	(.L_25 - .L_24)


	//   ....[0]....
	.align		4
.L_24:
        /*0028*/ 	.word	index@(__assertfail)


	//----- nvinfo : EIATTR_MERCURY_ISA_VERSION
	.align		4
.L_25:
        /*002c*/ 	.byte	0x03, 0x5f
        /*002e*/ 	.short	0x0101


	//----- nvinfo : EIATTR_INT_WARP_WIDE_INSTR_OFFSETS
	.align		4
        /*0030*/ 	.byte	0x04, 0x31
        /*0032*/ 	.short	(.L_27 - .L_26)


	//   ....[0]....
.L_26:
        /*0034*/ 	.word	0x00000370


	//   ....[1]....
        /*0038*/ 	.word	0x00000380


	//   ....[2]....
        /*003c*/ 	.word	0x000004b0


	//----- nvinfo : EIATTR_COOP_GROUP_MASK_REGIDS
	.align		4
.L_27:
        /*0040*/ 	.byte	0x04, 0x29
        /*0042*/ 	.short	(.L_29 - .L_28)


	//   ....[0]....
.L_28:
        /*0044*/ 	.word	0xffffffff


	//   ....[1]....
        /*0048*/ 	.word	0xffffffff


	//   ....[2]....
        /*004c*/ 	.word	0xffffffff


	//   ....[3]....
        /*0050*/ 	.word	0xffffffff


	//   ....[4]....
        /*0054*/ 	.word	0xffffffff


	//----- nvinfo : EIATTR_COOP_GROUP_INSTR_OFFSETS
	.align		4
.L_29:
        /*0058*/ 	.byte	0x04, 0x28
        /*005a*/ 	.short	(.L_31 - .L_30)


	//   ....[0]....
.L_30:
        /*005c*/ 	.word	0x00000060


	//   ....[1]....
        /*0060*/ 	.word	0x00000070


	//   ....[2]....
        /*0064*/ 	.word	0x00000130


	//   ....[3]....
        /*0068*/ 	.word	0x00000280


	//   ....[4]....
        /*006c*/ 	.word	0x000011c0


	//----- nvinfo : EIATTR_REG_RECONFIG
	.align		4
.L_31:
        /*0070*/ 	.byte	0x01, 0x54
	.zero		2


	//----- nvinfo : EIATTR_SYSCALL_OFFSETS
	.align		4
        /*0074*/ 	.byte	0x04, 0x46
        /*0076*/ 	.short	(.L_33 - .L_32)


	//   ....[0]....
.L_32:
        /*0078*/ 	.word	0x000013b0


	//----- nvinfo : EIATTR_MBARRIER_INSTR_OFFSETS
	.align		4
.L_33:
        /*007c*/ 	.byte	0x04, 0x39
        /*007e*/ 	.short	(.L_35 - .L_34)


	//   ....[0]....
.L_34:
        /*0080*/ 	.word	0x00000230
        /*0084*/ 	.word	0x000000ff
        /*0088*/ 	.word	0x00000000
        /*008c*/ 	.short	0x0100
        /*008e*/ 	.byte	0x08
	.zero		1


	//   ....[1]....
        /*0090*/ 	.word	0x00000240
        /*0094*/ 	.word	0x000000ff
        /*0098*/ 	.word	0x00000010
        /*009c*/ 	.short	0x0100
        /*009e*/ 	.byte	0x08
	.zero		1


	//   ....[2]....
        /*00a0*/ 	.word	0x00000250
        /*00a4*/ 	.word	0x000000ff
        /*00a8*/ 	.word	0x00000008
        /*00ac*/ 	.short	0x0100
        /*00ae*/ 	.byte	0x08
	.zero		1


	//   ....[3]....
        /*00b0*/ 	.word	0x00000260
        /*00b4*/ 	.word	0x000000ff
        /*00b8*/ 	.word	0x00000018
        /*00bc*/ 	.short	0x0100
        /*00be*/ 	.byte	0x08
	.zero		1


	//   ....[4]....
        /*00c0*/ 	.word	0x00000530
        /*00c4*/ 	.word	0x000000ff
        /*00c8*/ 	.word	0x00000030
        /*00cc*/ 	.short	0x0100
        /*00ce*/ 	.byte	0x08
	.zero		1


	//   ....[5]....
        /*00d0*/ 	.word	0x00000590
        /*00d4*/ 	.word	0x000000ff
        /*00d8*/ 	.word	0x00000038
        /*00dc*/ 	.short	0x0100
        /*00de*/ 	.byte	0x08
	.zero		1


	//   ....[6]....
        /*00e0*/ 	.word	0x00001430
        /*00e4*/ 	.word	0x00000003
        /*00e8*/ 	.word	0x00000000
        /*00ec*/ 	.short	0x010a
        /*00ee*/ 	.byte	0x3f
	.zero		1


	//   ....[7]....
        /*00f0*/ 	.word	0x00001490
        /*00f4*/ 	.word	0x00000003
        /*00f8*/ 	.word	0x00000000
        /*00fc*/ 	.short	0x010a
        /*00fe*/ 	.byte	0x3f
	.zero		1


	//   ....[8]....
        /*0100*/ 	.word	0x00001cb0
        /*0104*/ 	.word	0x000000ff
        /*0108*/ 	.word	0x00000000
        /*010c*/ 	.short	0x010a
        /*010e*/ 	.byte	0x04
	.zero		1


	//   ....[9]....
        /*0110*/ 	.word	0x00001cf0
        /*0114*/ 	.word	0x000000ff
        /*0118*/ 	.word	0x00000000
        /*011c*/ 	.short	0x010a
        /*011e*/ 	.byte	0x04
	.zero		1


	//   ....[10]....
        /*0120*/ 	.word	0x00002410
        /*0124*/ 	.word	0x000000ff
        /*0128*/ 	.word	0x00000000
        /*012c*/ 	.short	0x0101
        /*012e*/ 	.byte	0x0a
	.zero		1


	//   ....[11]....
        /*0130*/ 	.word	0x000025d0
        /*0134*/ 	.word	0x000000ff
        /*0138*/ 	.word	0x00000000
        /*013c*/ 	.short	0x0101
        /*013e*/ 	.byte	0x04
	.zero		1


	//   ....[12]....
        /*0140*/ 	.word	0x00008310
        /*0144*/ 	.word	0x0000000e
        /*0148*/ 	.word	0x00000010
        /*014c*/ 	.short	0x010a
        /*014e*/ 	.byte	0x3f
	.zero		1


	//   ....[13]....
        /*0150*/ 	.word	0x00008730
        /*0154*/ 	.word	0x00000005
        /*0158*/ 	.word	0x00000038
        /*015c*/ 	.short	0x0101
        /*015e*/ 	.byte	0x3f
	.zero		1


	//   ....[14]....
        /*0160*/ 	.word	0x00008e40
        /*0164*/ 	.word	0x00000007
        /*0168*/ 	.word	0x00000000
        /*016c*/ 	.short	0x010a
        /*016e*/ 	.byte	0x3f
	.zero		1


	//   ....[15]....
        /*0170*/ 	.word	0x00008ec0
        /*0174*/ 	.word	0x00000003
        /*0178*/ 	.word	0x00000000
        /*017c*/ 	.short	0x010a
        /*017e*/ 	.byte	0x3f
	.zero		1


	//   ....[16]....
        /*0180*/ 	.word	0x00008f20
        /*0184*/ 	.word	0x00000003
        /*0188*/ 	.word	0x00000000
        /*018c*/ 	.short	0x010a
        /*018e*/ 	.byte	0x3f
	.zero		1


	//   ....[17]....
        /*0190*/ 	.word	0x00008f80
        /*0194*/ 	.word	0x00000004
        /*0198*/ 	.word	0x00000000
        /*019c*/ 	.short	0x010a
        /*019e*/ 	.byte	0x3f
	.zero		1


	//   ....[18]....
        /*01a0*/ 	.word	0x00009050
        /*01a4*/ 	.word	0x0000000e
        /*01a8*/ 	.word	0x00000010
        /*01ac*/ 	.short	0x010a
        /*01ae*/ 	.byte	0x3f
	.zero		1


	//   ....[19]....
        /*01b0*/ 	.word	0x00009120
        /*01b4*/ 	.word	0x00000007
        /*01b8*/ 	.word	0x00000000
        /*01bc*/ 	.short	0x010a
        /*01be*/ 	.byte	0x3f
	.zero		1


	//----- nvinfo : EIATTR_NUM_MBARRIERS
	.align		4
.L_35:
        /*01c0*/ 	.byte	0x03, 0x38
        /*01c2*/ 	.short	0x0006


	//----- nvinfo : EIATTR_EXIT_INSTR_OFFSETS
	.align		4
        /*01c4*/ 	.byte	0x04, 0x1c
        /*01c6*/ 	.short	(.L_37 - .L_36)


	//   ....[0]....
.L_36:
        /*01c8*/ 	.word	0x00000630


	//   ....[1]....
        /*01cc*/ 	.word	0x00000f00


	//   ....[2]....
        /*01d0*/ 	.word	0x000079f0


	//   ....[3]....
        /*01d4*/ 	.word	0x00008020


	//   ....[4]....
        /*01d8*/ 	.word	0x00008f10


	//----- nvinfo : EIATTR_MAX_THREADS
	.align		4
.L_37:
        /*01dc*/ 	.byte	0x04, 0x05
        /*01de*/ 	.short	(.L_39 - .L_38)
.L_38:
        /*01e0*/ 	.word	0x00000180
        /*01e4*/ 	.word	0x00000001
        /*01e8*/ 	.word	0x00000001


	//----- nvinfo : EIATTR_CRS_STACK_SIZE
	.align		4
.L_39:
        /*01ec*/ 	.byte	0x04, 0x1e
        /*01ee*/ 	.short	(.L_41 - .L_40)
.L_40:
        /*01f0*/ 	.word	0x00000000


	//----- nvinfo : EIATTR_CBANK_PARAM_SIZE
	.align		4
.L_41:
        /*01f4*/ 	.byte	0x03, 0x19
        /*01f6*/ 	.short	0x0470


	//----- nvinfo : EIATTR_PARAM_CBANK
	.align		4
        /*01f8*/ 	.byte	0x04, 0x0a
        /*01fa*/ 	.short	(.L_43 - .L_42)
	.align		4
.L_42:
        /*01fc*/ 	.word	index@(.nv.constant0._ZN7cutlass13device_kernelINS_4gemm6kernel13GemmUniversalIN4cute5tupleIJiiiiEEENS1_10collective13CollectiveMmaINS1_34MainloopSm90TmaGmmaWarpSpecializedILi2ENS5_IJNS4_1CILi1EEESB_SB_EEENS1_35KernelTmaWarpSpecializedCooperativeEEENS5_IJNSA_ILi256EEENSA_ILi64EEENSA_ILi128EEEEEENS_6half_tENS5_IJlSB_lEEESJ_NS5_IJSB_llEEENS4_8TiledMMAINS4_8MMA_AtomIJNS4_4SM904GMMA25MMA_64x64x16_F32F16F16_SSILNSP_5MajorE0ELSR_1ELNSP_7ScaleInE1ELSS_1EEEEEENS4_6LayoutINS5_IJNSA_ILi2EEESB_SB_EEENS5_IJSB_NSA_ILi0EEESY_EEEEENS5_IJNS4_10UnderscoreES11_S11_EEEEENS4_13SM90_TMA_LOADENS4_14ComposedLayoutINS4_7SwizzleILi3ELi4ELi3EEENS4_18smem_ptr_flag_bitsILi16EEENSV_INS5_IJNSA_ILi8EEESG_EEENS5_IJSG_SB_EEEEEEEvNS4_8identityES14_NS15_IS17_S19_NSV_INS5_IJSG_S1A_EEENS5_IJSB_SG_EEEEEEEvS1F_EENS_8epilogue10collective6detail29Sm90TmaWarpSpecializedAdapterINS1M_15DefaultEpilogueISJ_SK_SK_NS1L_6thread17LinearCombinationISJ_Li1EffLNS1Q_9ScaleType4KindE0ELNS_15FloatRoundStyleE2ESJ_EENS1_15EpilogueDefaultEEEEEvvEEEEvNT_6ParamsE)
        /*0200*/ 	.short	0x0210
        /*0202*/ 	.short	0x0470


	//----- nvinfo : EIATTR_SW_WAR
	.align		4
.L_43:
        /*0204*/ 	.byte	0x04, 0x36
        /*0206*/ 	.short	(.L_45 - .L_44)
.L_44:
        /*0208*/ 	.word	0x00000008
.L_45:


//--------------------- .nv.callgraph             --------------------------
	.section	.nv.callgraph,"",@"SHT_CUDA_CALLGRAPH"
	.align	4
	.sectionentsize	8
	.align		4
        /*0000*/ 	.word	0x00000000
	.align		4
        /*0004*/ 	.word	0xffffffff
	.align		4
        /*0008*/ 	.word	index@(_ZN7cutlass13device_kernelINS_4gemm6kernel13GemmUniversalIN4cute5tupleIJiiiiEEENS1_10collective13CollectiveMmaINS1_34MainloopSm90TmaGmmaWarpSpecializedILi2ENS5_IJNS4_1CILi1EEESB_SB_EEENS1_35KernelTmaWarpSpecializedCooperativeEEENS5_IJNSA_ILi256EEENSA_ILi64EEENSA_ILi128EEEEEENS_6half_tENS5_IJlSB_lEEESJ_NS5_IJSB_llEEENS4_8TiledMMAINS4_8MMA_AtomIJNS4_4SM904GMMA25MMA_64x64x16_F32F16F16_SSILNSP_5MajorE0ELSR_1ELNSP_7ScaleInE1ELSS_1EEEEEENS4_6LayoutINS5_IJNSA_ILi2EEESB_SB_EEENS5_IJSB_NSA_ILi0EEESY_EEEEENS5_IJNS4_10UnderscoreES11_S11_EEEEENS4_13SM90_TMA_LOADENS4_14ComposedLayoutINS4_7SwizzleILi3ELi4ELi3EEENS4_18smem_ptr_flag_bitsILi16EEENSV_INS5_IJNSA_ILi8EEESG_EEENS5_IJSG_SB_EEEEEEEvNS4_8identityES14_NS15_IS17_S19_NSV_INS5_IJSG_S1A_EEENS5_IJSB_SG_EEEEEEEvS1F_EENS_8epilogue10collective6detail29Sm90TmaWarpSpecializedAdapterINS1M_15DefaultEpilogueISJ_SK_SK_NS1L_6thread17LinearCombinationISJ_Li1EffLNS1Q_9ScaleType4KindE0ELNS_15FloatRoundStyleE2ESJ_EENS1_15EpilogueDefaultEEEEEvvEEEEvNT_6ParamsE)
	.align		4
        /*000c*/ 	.word	index@(__assertfail)
	.align		4
        /*0010*/ 	.word	0x00000000
	.align		4
        /*0014*/ 	.word	0xfffffffe
	.align		4
        /*0018*/ 	.word	0x00000000
	.align		4
        /*001c*/ 	.word	0xfffffffd
	.align		4
        /*0020*/ 	.word	0x00000000
	.align		4
        /*0024*/ 	.word	0xfffffffc


//--------------------- .nv.constant4             --------------------------
	.section	.nv.constant4,"a",@progbits
	.align	8
	.align		8
.nv.constant4:
        /*0000*/ 	.dword	__assertfail
	.align		8
        /*0008*/ 	.dword	__unnamed_1
	.align		8
        /*0010*/ 	.dword	_ZN40_INTERNAL_92953500_4_k_cu_63ae3776_250024cuda3std3__45__cpo5beginE
	.align		8
        /*0018*/ 	.dword	_ZN40_INTERNAL_92953500_4_k_cu_63ae3776_250024cuda3std3__45__cpo3endE
	.align		8
        /*0020*/ 	.dword	_ZN40_INTERNAL_92953500_4_k_cu_63ae3776_250024cuda3std3__45__cpo6cbeginE
	.align		8
        /*0028*/ 	.dword	_ZN40_INTERNAL_92953500_4_k_cu_63ae3776_250024cuda3std3__45__cpo4cendE
	.align		8
        /*0030*/ 	.dword	_ZN40_INTERNAL_92953500_4_k_cu_63ae3776_250024cuda3std3__442_GLOBAL__N__92953500_4_k_cu_63ae3776_250026ignoreE
	.align		8
        /*0038*/ 	.dword	_ZN40_INTERNAL_92953500_4_k_cu_63ae3776_250024cuda3std3__419piecewise_constructE
	.align		8
        /*0040*/ 	.dword	_ZN40_INTERNAL_92953500_4_k_cu_63ae3776_250024cuda3std3__48in_placeE
	.align		8
        /*0048*/ 	.dword	_ZN40_INTERNAL_92953500_4_k_cu_63ae3776_250024cuda3std6ranges3__45__cpo4swapE
	.align		8
        /*0050*/ 	.dword	_ZN40_INTERNAL_92953500_4_k_cu_63ae3776_250024cuda3std6ranges3__45__cpo9iter_moveE
	.align		8
        /*0058*/ 	.dword	_ZN40_INTERNAL_92953500_4_k_cu_63ae3776_250024cute7productE
	.align		8
        /*0060*/ 	.dword	_ZN40_INTERNAL_92953500_4_k_cu_63ae3776_250024cute1_E
	.align		8
        /*0068*/ 	.dword	$str$22
	.align		8
        /*0070*/ 	.dword	$str$23


//--------------------- .text._ZN7cutlass13device_kernelINS_4gemm6kernel13GemmUniversalIN4cute5tupleIJiiiiEEENS1_10collective13CollectiveMmaINS1_34MainloopSm90TmaGmmaWarpSpecializedILi2ENS5_IJNS4_1CILi1EEESB_SB_EEENS1_35KernelTmaWarpSpecializedCooperativeEEENS5_IJNSA_ILi256EEENSA_ILi64EEENSA_ILi128EEEEEENS_6half_tENS5_IJlSB_lEEESJ_NS5_IJSB_llEEENS4_8TiledMMAINS4_8MMA_AtomIJNS4_4SM904GMMA25MMA_64x64x16_F32F16F16_SSILNSP_5MajorE0ELSR_1ELNSP_7ScaleInE1ELSS_1EEEEEENS4_6LayoutINS5_IJNSA_ILi2EEESB_SB_EEENS5_IJSB_NSA_ILi0EEESY_EEEEENS5_IJNS4_10UnderscoreES11_S11_EEEEENS4_13SM90_TMA_LOADENS4_14ComposedLayoutINS4_7SwizzleILi3ELi4ELi3EEENS4_18smem_ptr_flag_bitsILi16EEENSV_INS5_IJNSA_ILi8EEESG_EEENS5_IJSG_SB_EEEEEEEvNS4_8identityES14_NS15_IS17_S19_NSV_INS5_IJSG_S1A_EEENS5_IJSB_SG_EEEEEEEvS1F_EENS_8epilogue10collective6detail29Sm90TmaWarpSpecializedAdapterINS1M_15DefaultEpilogueISJ_SK_SK_NS1L_6thread17LinearCombinationISJ_Li1EffLNS1Q_9ScaleType4KindE0ELNS_15FloatRoundStyleE2ESJ_EENS1_15EpilogueDefaultEEEEEvvEEEEvNT_6ParamsE --------------------------
	.section	.text._ZN7cutlass13device_kernelINS_4gemm6kernel13GemmUniversalIN4cute5tupleIJiiiiEEENS1_10collective13CollectiveMmaINS1_34MainloopSm90TmaGmmaWarpSpecializedILi2ENS5_IJNS4_1CILi1EEESB_SB_EEENS1_35KernelTmaWarpSpecializedCooperativeEEENS5_IJNSA_ILi256EEENSA_ILi64EEENSA_ILi128EEEEEENS_6half_tENS5_IJlSB_lEEESJ_NS5_IJSB_llEEENS4_8TiledMMAINS4_8MMA_AtomIJNS4_4SM904GMMA25MMA_64x64x16_F32F16F16_SSILNSP_5MajorE0ELSR_1ELNSP_7ScaleInE1ELSS_1EEEEEENS4_6LayoutINS5_IJNSA_ILi2EEESB_SB_EEENS5_IJSB_NSA_ILi0EEESY_EEEEENS5_IJNS4_10UnderscoreES11_S11_EEEEENS4_13SM90_TMA_LOADENS4_14ComposedLayoutINS4_7SwizzleILi3ELi4ELi3EEENS4_18smem_ptr_flag_bitsILi16EEENSV_INS5_IJNSA_ILi8EEESG_EEENS5_IJSG_SB_EEEEEEEvNS4_8identityES14_NS15_IS17_S19_NSV_INS5_IJSG_S1A_EEENS5_IJSB_SG_EEEEEEEvS1F_EENS_8epilogue10collective6detail29Sm90TmaWarpSpecializedAdapterINS1M_15DefaultEpilogueISJ_SK_SK_NS1L_6thread17LinearCombinationISJ_Li1EffLNS1Q_9ScaleType4KindE0ELNS_15FloatRoundStyleE2ESJ_EENS1_15EpilogueDefaultEEEEEvvEEEEvNT_6ParamsE,"ax",@progbits
	.align	128
.text._ZN7cutlass13device_kernelINS_4gemm6kernel13GemmUniversalIN4cute5tupleIJiiiiEEENS1_10collective13CollectiveMmaINS1_34MainloopSm90TmaGmmaWarpSpecializedILi2ENS5_IJNS4_1CILi1EEESB_SB_EEENS1_35KernelTmaWarpSpecializedCooperativeEEENS5_IJNSA_ILi256EEENSA_ILi64EEENSA_ILi128EEEEEENS_6half_tENS5_IJlSB_lEEESJ_NS5_IJSB_llEEENS4_8TiledMMAINS4_8MMA_AtomIJNS4_4SM904GMMA25MMA_64x64x16_F32F16F16_SSILNSP_5MajorE0ELSR_1ELNSP_7ScaleInE1ELSS_1EEEEEENS4_6LayoutINS5_IJNSA_ILi2EEESB_SB_EEENS5_IJSB_NSA_ILi0EEESY_EEEEENS5_IJNS4_10UnderscoreES11_S11_EEEEENS4_13SM90_TMA_LOADENS4_14ComposedLayoutINS4_7SwizzleILi3ELi4ELi3EEENS4_18smem_ptr_flag_bitsILi16EEENSV_INS5_IJNSA_ILi8EEESG_EEENS5_IJSG_SB_EEEEEEEvNS4_8identityES14_NS15_IS17_S19_NSV_INS5_IJSG_S1A_EEENS5_IJSB_SG_EEEEEEEvS1F_EENS_8epilogue10collective6detail29Sm90TmaWarpSpecializedAdapterINS1M_15DefaultEpilogueISJ_SK_SK_NS1L_6thread17LinearCombinationISJ_Li1EffLNS1Q_9ScaleType4KindE0ELNS_15FloatRoundStyleE2ESJ_EENS1_15EpilogueDefaultEEEEEvvEEEEvNT_6ParamsE:
        .type           _ZN7cutlass13device_kernelINS_4gemm6kernel13GemmUniversalIN4cute5tupleIJiiiiEEENS1_10collective13CollectiveMmaINS1_34MainloopSm90TmaGmmaWarpSpecializedILi2ENS5_IJNS4_1CILi1EEESB_SB_EEENS1_35KernelTmaWarpSpecializedCooperativeEEENS5_IJNSA_ILi256EEENSA_ILi64EEENSA_ILi128EEEEEENS_6half_tENS5_IJlSB_lEEESJ_NS5_IJSB_llEEENS4_8TiledMMAINS4_8MMA_AtomIJNS4_4SM904GMMA25MMA_64x64x16_F32F16F16_SSILNSP_5MajorE0ELSR_1ELNSP_7ScaleInE1ELSS_1EEEEEENS4_6LayoutINS5_IJNSA_ILi2EEESB_SB_EEENS5_IJSB_NSA_ILi0EEESY_EEEEENS5_IJNS4_10UnderscoreES11_S11_EEEEENS4_13SM90_TMA_LOADENS4_14ComposedLayoutINS4_7SwizzleILi3ELi4ELi3EEENS4_18smem_ptr_flag_bitsILi16EEENSV_INS5_IJNSA_ILi8EEESG_EEENS5_IJSG_SB_EEEEEEEvNS4_8identityES14_NS15_IS17_S19_NSV_INS5_IJSG_S1A_EEENS5_IJSB_SG_EEEEEEEvS1F_EENS_8epilogue10collective6detail29Sm90TmaWarpSpecializedAdapterINS1M_15DefaultEpilogueISJ_SK_SK_NS1L_6thread17LinearCombinationISJ_Li1EffLNS1Q_9ScaleType4KindE0ELNS_15FloatRoundStyleE2ESJ_EENS1_15EpilogueDefaultEEEEEvvEEEEvNT_6ParamsE,@function
        .size           _ZN7cutlass13device_kernelINS_4gemm6kernel13GemmUniversalIN4cute5tupleIJiiiiEEENS1_10collective13CollectiveMmaINS1_34MainloopSm90TmaGmmaWarpSpecializedILi2ENS5_IJNS4_1CILi1EEESB_SB_EEENS1_35KernelTmaWarpSpecializedCooperativeEEENS5_IJNSA_ILi256EEENSA_ILi64EEENSA_ILi128EEEEEENS_6half_tENS5_IJlSB_lEEESJ_NS5_IJSB_llEEENS4_8TiledMMAINS4_8MMA_AtomIJNS4_4SM904GMMA25MMA_64x64x16_F32F16F16_SSILNSP_5MajorE0ELSR_1ELNSP_7ScaleInE1ELSS_1EEEEEENS4_6LayoutINS5_IJNSA_ILi2EEESB_SB_EEENS5_IJSB_NSA_ILi0EEESY_EEEEENS5_IJNS4_10UnderscoreES11_S11_EEEEENS4_13SM90_TMA_LOADENS4_14ComposedLayoutINS4_7SwizzleILi3ELi4ELi3EEENS4_18smem_ptr_flag_bitsILi16EEENSV_INS5_IJNSA_ILi8EEESG_EEENS5_IJSG_SB_EEEEEEEvNS4_8identityES14_NS15_IS17_S19_NSV_INS5_IJSG_S1A_EEENS5_IJSB_SG_EEEEEEEvS1F_EENS_8epilogue10collective6detail29Sm90TmaWarpSpecializedAdapterINS1M_15DefaultEpilogueISJ_SK_SK_NS1L_6thread17LinearCombinationISJ_Li1EffLNS1Q_9ScaleType4KindE0ELNS_15FloatRoundStyleE2ESJ_EENS1_15EpilogueDefaultEEEEEvvEEEEvNT_6ParamsE,(.L_x_188 - _ZN7cutlass13device_kernelINS_4gemm6kernel13GemmUniversalIN4cute5tupleIJiiiiEEENS1_10collective13CollectiveMmaINS1_34MainloopSm90TmaGmmaWarpSpecializedILi2ENS5_IJNS4_1CILi1EEESB_SB_EEENS1_35KernelTmaWarpSpecializedCooperativeEEENS5_IJNSA_ILi256EEENSA_ILi64EEENSA_ILi128EEEEEENS_6half_tENS5_IJlSB_lEEESJ_NS5_IJSB_llEEENS4_8TiledMMAINS4_8MMA_AtomIJNS4_4SM904GMMA25MMA_64x64x16_F32F16F16_SSILNSP_5MajorE0ELSR_1ELNSP_7ScaleInE1ELSS_1EEEEEENS4_6LayoutINS5_IJNSA_ILi2EEESB_SB_EEENS5_IJSB_NSA_ILi0EEESY_EEEEENS5_IJNS4_10UnderscoreES11_S11_EEEEENS4_13SM90_TMA_LOADENS4_14ComposedLayoutINS4_7SwizzleILi3ELi4ELi3EEENS4_18smem_ptr_flag_bitsILi16EEENSV_INS5_IJNSA_ILi8EEESG_EEENS5_IJSG_SB_EEEEEEEvNS4_8identityES14_NS15_IS17_S19_NSV_INS5_IJSG_S1A_EEENS5_IJSB_SG_EEEEEEEvS1F_EENS_8epilogue10collective6detail29Sm90TmaWarpSpecializedAdapterINS1M_15DefaultEpilogueISJ_SK_SK_NS1L_6thread17LinearCombinationISJ_Li1EffLNS1Q_9ScaleType4KindE0ELNS_15FloatRoundStyleE2ESJ_EENS1_15EpilogueDefaultEEEEEvvEEEEvNT_6ParamsE)
        .other          _ZN7cutlass13device_kernelINS_4gemm6kernel13GemmUniversalIN4cute5tupleIJiiiiEEENS1_10collective13CollectiveMmaINS1_34MainloopSm90TmaGmmaWarpSpecializedILi2ENS5_IJNS4_1CILi1EEESB_SB_EEENS1_35KernelTmaWarpSpecializedCooperativeEEENS5_IJNSA_ILi256EEENSA_ILi64EEENSA_ILi128EEEEEENS_6half_tENS5_IJlSB_lEEESJ_NS5_IJSB_llEEENS4_8TiledMMAINS4_8MMA_AtomIJNS4_4SM904GMMA25MMA_64x64x16_F32F16F16_SSILNSP_5MajorE0ELSR_1ELNSP_7ScaleInE1ELSS_1EEEEEENS4_6LayoutINS5_IJNSA_ILi2EEESB_SB_EEENS5_IJSB_NSA_ILi0EEESY_EEEEENS5_IJNS4_10UnderscoreES11_S11_EEEEENS4_13SM90_TMA_LOADENS4_14ComposedLayoutINS4_7SwizzleILi3ELi4ELi3EEENS4_18smem_ptr_flag_bitsILi16EEENSV_INS5_IJNSA_ILi8EEESG_EEENS5_IJSG_SB_EEEEEEEvNS4_8identityES14_NS15_IS17_S19_NSV_INS5_IJSG_S1A_EEENS5_IJSB_SG_EEEEEEEvS1F_EENS_8epilogue10collective6detail29Sm90TmaWarpSpecializedAdapterINS1M_15DefaultEpilogueISJ_SK_SK_NS1L_6thread17LinearCombinationISJ_Li1EffLNS1Q_9ScaleType4KindE0ELNS_15FloatRoundStyleE2ESJ_EENS1_15EpilogueDefaultEEEEEvvEEEEvNT_6ParamsE,@"STO_CUDA_ENTRY STV_DEFAULT"
_ZN7cutlass13device_kernelINS_4gemm6kernel13GemmUniversalIN4cute5tupleIJiiiiEEENS1_10collective13CollectiveMmaINS1_34MainloopSm90TmaGmmaWarpSpecializedILi2ENS5_IJNS4_1CILi1EEESB_SB_EEENS1_35KernelTmaWarpSpecializedCooperativeEEENS5_IJNSA_ILi256EEENSA_ILi64EEENSA_ILi128EEEEEENS_6half_tENS5_IJlSB_lEEESJ_NS5_IJSB_llEEENS4_8TiledMMAINS4_8MMA_AtomIJNS4_4SM904GMMA25MMA_64x64x16_F32F16F16_SSILNSP_5MajorE0ELSR_1ELNSP_7ScaleInE1ELSS_1EEEEEENS4_6LayoutINS5_IJNSA_ILi2EEESB_SB_EEENS5_IJSB_NSA_ILi0EEESY_EEEEENS5_IJNS4_10UnderscoreES11_S11_EEEEENS4_13SM90_TMA_LOADENS4_14ComposedLayoutINS4_7SwizzleILi3ELi4ELi3EEENS4_18smem_ptr_flag_bitsILi16EEENSV_INS5_IJNSA_ILi8EEESG_EEENS5_IJSG_SB_EEEEEEEvNS4_8identityES14_NS15_IS17_S19_NSV_INS5_IJSG_S1A_EEENS5_IJSB_SG_EEEEEEEvS1F_EENS_8epilogue10collective6detail29Sm90TmaWarpSpecializedAdapterINS1M_15DefaultEpilogueISJ_SK_SK_NS1L_6thread17LinearCombinationISJ_Li1EffLNS1Q_9ScaleType4KindE0ELNS_15FloatRoundStyleE2ESJ_EENS1_15EpilogueDefaultEEEEEvvEEEEvNT_6ParamsE:
[----:B------:R-:W0:Y:S01]  /*0000*/  LDC R1, c[0x0][0x28] ;  /* 0x00000a00ff017b82 */ /* 0x000e220000000800 */
[----:B------:R-:W1:Y:S01]  /*0010*/  S2R R4, SR_TID.X ;  /* 0x0000000000047919 */ /* 0x000e620000002100 */
[----:B------:R-:W-:Y:S01]  /*0020*/  ELECT P0, URZ, PT ;  /* 0x00000000003f782f */ /* 0x000fe20003800000 */
[----:B------:R-:W-:Y:S01]  /*0030*/  BSSY B0, `(.L_x_0) ;  /* 0x000000f000007945 */ /* 0x000fe20003800000 */
[--C-:B-1----:R-:W-:Y:S02]  /*0040*/  SHF.R.U32.HI R0, RZ, 0x5, R4.reuse ;  /* 0x00000005ff007819 */ /* 0x102fe40000011604 */
[----:B------:R-:W-:-:S03]  /*0050*/  SHF.R.U32.HI R14, RZ, 0x7, R4 ;  /* 0x00000007ff0e7819 */ /* 0x000fc60000011604 */
[----:B------:R-:W1:Y:S04]  /*0060*/  SHFL.IDX PT, R5, R0, RZ, 0x1f ;  /* 0x00001fff00057589 */ /* 0x000e6800000e0000 */
[----:B------:R2:W3:Y:S01]  /*0070*/  SHFL.IDX PT, R10, R14, RZ, 0x1f ;  /* 0x00001fff0e0a7589 */ /* 0x0004e200000e0000 */
[----:B-1----:R-:W-:-:S13]  /*0080*/  ISETP.NE.OR P0, PT, R5, RZ, !P0 ;  /* 0x000000ff0500720c */ /* 0x002fda0004705670 */
[----:B0-23--:R-:W-:Y:S05]  /*0090*/  @P0 BRA `(.L_x_1) ;  /* 0x0000000000200947 */ /* 0x00dfea0003800000 */
[----:B------:R-:W-:Y:S02]  /*00a0*/  ULDC.64 UR4, c[0x0][0x198] ;  /* 0x0000660000047ab9 */ /* 0x000fe40000000a00 */
[----:B------:R-:W-:Y:S02]  /*00b0*/  UIADD3 UR6, UP0, UR4, 0xf0, URZ ;  /* 0x000000f004067890 */ /* 0x000fe4000ff1e03f */
[----:B------:R-:W-:Y:S02]  /*00c0*/  UIADD3 UR4, UP1, UR4, 0x1f0, URZ ;  /* 0x000001f004047890 */ /* 0x000fe4000ff3e03f */
[----:B------:R-:W-:Y:S02]  /*00d0*/  UIADD3.X UR7, URZ, UR5, URZ, UP0, !UPT ;  /* 0x000000053f077290 */ /* 0x000fe400087fe43f */
[----:B------:R-:W-:-:S07]  /*00e0*/  UIADD3.X UR5, URZ, UR5, URZ, UP1, !UPT ;  /* 0x000000053f057290 */ /* 0x000fce0008ffe43f */
[----:B------:R0:W-:Y:S02]  /*00f0*/  UTMACCTL.PF [UR6] ;  /* 0x00000000060079b9 */ /* 0x0001e40008040000 */
[----:B------:R0:W-:Y:S02]  /*0100*/  UTMACCTL.PF [UR4] ;  /* 0x00000000040079b9 */ /* 0x0001e40008040000 */
[----:B0-----:R-:W-:Y:S01]  /*0110*/  NOP ;  /* 0x0000000000007918 */ /* 0x001fe20000000000 */
.L_x_1:
[----:B------:R-:W-:Y:S05]  /*0120*/  BSYNC B0 ;  /* 0x0000000000007941 */ /* 0x000fea0003800000 */
.L_x_0:
[----:B------:R-:W0:Y:S02]  /*0130*/  SHFL.IDX PT, R2, R0, RZ, 0x1f ;  /* 0x00001fff00027589 */ /* 0x000e2400000e0000 */
[----:B0-----:R-:W-:-:S13]  /*0140*/  ISETP.NE.AND P0, PT, R2, RZ, PT ;  /* 0x000000ff0200720c */ /* 0x001fda0003f05270 */
[----:B------:R-:W-:Y:S05]  /*0150*/  @P0 BRA `(.L_x_2) ;  /* 0x0000000000480947 */ /* 0x000fea0003800000 */
[----:B------:R-:W0:Y:S01]  /*0160*/  S2UR UR8, SR_CgaCtaId ;  /* 0x00000000000879c3 */ /* 0x000e220000008800 */
[----:B------:R-:W-:Y:S01]  /*0170*/  UMOV UR4, 0x400 ;  /* 0x0000040000047882 */ /* 0x000fe20000000000 */
[----:B------:R-:W-:Y:S01]  /*0180*/  UMOV UR5, 0x1 ;  /* 0x0000000100057882 */ /* 0x000fe20000000000 */
[----:B------:R-:W-:Y:S01]  /*0190*/  UMOV UR6, 0x100 ;  /* 0x0000010000067882 */ /* 0x000fe20000000000 */
[----:B------:R-:W-:Y:S01]  /*01a0*/  ELECT P0, URZ, PT ;  /* 0x00000000003f782f */ /* 0x000fe20003800000 */
[----:B------:R-:W-:-:S04]  /*01b0*/  UIADD3 UR6, -UR6, 0x100000, URZ ;  /* 0x0010000006067890 */ /* 0x000fc8000fffe13f */
[----:B------:R-:W-:Y:S02]  /*01c0*/  USHF.L.U32 UR7, UR6, 0xb, URZ ;  /* 0x0000000b06077899 */ /* 0x000fe4000800063f */
[----:B------:R-:W-:Y:S02]  /*01d0*/  USHF.L.U32 UR6, UR6, 0x1, URZ ;  /* 0x0000000106067899 */ /* 0x000fe4000800063f */
[----:B0-----:R-:W-:Y:S02]  /*01e0*/  ULEA UR8, UR8, UR4, 0x18 ;  /* 0x0000000408087291 */ /* 0x001fe4000f8ec03f */
[----:B------:R-:W-:-:S04]  /*01f0*/  UIADD3 UR4, -UR5, 0x100000, URZ ;  /* 0x0010000005047890 */ /* 0x000fc8000fffe13f */
[----:B------:R-:W-:Y:S02]  /*0200*/  USHF.L.U32 UR5, UR4, 0xb, URZ ;  /* 0x0000000b04057899 */ /* 0x000fe4000800063f */
[----:B------:R-:W-:Y:S01]  /*0210*/  USHF.L.U32 UR4, UR4, 0x1, URZ ;  /* 0x0000000104047899 */ /* 0x000fe2000800063f */
[----:B------:R-:W0:Y:S11]  /*0220*/  FENCE.VIEW.ASYNC.S ;  /* 0x00000000000073c6 */ /* 0x000e360000000000 */
[----:B0-----:R0:W1:Y:S01]  /*0230*/  SYNCS.EXCH.64 URZ, [UR8], UR4 ;  /* 0x00000004083f75b2 */ /* 0x0010620008000100 */
[----:B------:R0:W2:Y:S01]  /*0240*/  SYNCS.EXCH.64 URZ, [UR8+0x10], UR6 ;  /* 0x00001006083f75b2 */ /* 0x0000a20008000100 */
[----:B------:R0:W3:Y:S01]  /*0250*/  SYNCS.EXCH.64 URZ, [UR8+0x8], UR4 ;  /* 0x00000804083f75b2 */ /* 0x0000e20008000100 */
[----:B------:R0:W4:Y:S01]  /*0260*/  SYNCS.EXCH.64 URZ, [UR8+0x18], UR6 ;  /* 0x00001806083f75b2 */ /* 0x0001220008000100 */
[----:B------:R-:W-:Y:S01]  /*0270*/  NOP ;  /* 0x0000000000007918 */ /* 0x000fe20000000000 */
.L_x_2:
[----:B------:R-:W5:Y:S01]  /*0280*/  SHFL.IDX PT, R0, R0, RZ, 0x1f ;  /* 0x00001fff00007589 */ /* 0x000f6200000e0000 */
[----:B------:R-:W-:Y:S01]  /*0290*/  ELECT P0, URZ, PT ;  /* 0x00000000003f782f */ /* 0x000fe20003800000 */
[----:B------:R-:W1:Y:S01]  /*02a0*/  LDC R2, c[0x0][0x65c] ;  /* 0x00019700ff027b82 */ /* 0x000e620000000800 */
[----:B0-----:R-:W-:Y:S01]  /*02b0*/  UMOV UR4, 0x20 ;  /* 0x0000002000047882 */ /* 0x001fe20000000000 */
[----:B------:R-:W0:Y:S01]  /*02c0*/  S2R R3, SR_CTAID.Y ;  /* 0x0000000000037919 */ /* 0x000e220000002600 */
[----:B------:R-:W-:Y:S01]  /*02d0*/  NOP ;  /* 0x0000000000007918 */ /* 0x000fe20000000000 */
[----:B------:R-:W-:Y:S01]  /*02e0*/  ISETP.NE.AND P2, PT, R10, RZ, PT ;  /* 0x000000ff0a00720c */ /* 0x000fe20003f45270 */
[----:B------:R-:W-:Y:S01]  /*02f0*/  NOP ;  /* 0x0000000000007918 */ /* 0x000fe20000000000 */
[----:B------:R-:W2:Y:S01]  /*0300*/  S2R R6, SR_CTAID.X ;  /* 0x0000000000067919 */ /* 0x000ea20000002500 */
[----:B------:R-:W-:Y:S02]  /*0310*/  LOP3.LUT R7, R7, 0xfffff7ff, RZ, 0xc0, !PT ;  /* 0xfffff7ff07077812 */ /* 0x000fe400078ec0ff */
[----:B-----5:R-:W-:-:S02]  /*0320*/  ISETP.NE.OR P0, PT, R0, RZ, !P0 ;  /* 0x000000ff0000720c */ /* 0x020fc40004705670 */
[----:B-1----:R-:W-:Y:S02]  /*0330*/  ISETP.NE.AND P3, PT, R2, 0x1, PT ;  /* 0x000000010200780c */ /* 0x002fe40003f65270 */
[----:B------:R-:W-:-:S04]  /*0340*/  SHF.R.S32.HI R0, RZ, 0x1f, R5 ;  /* 0x0000001fff007819 */ /* 0x000fc80000011405 */
[----:B------:R-:W-:-:S04]  /*0350*/  LEA.HI R0, R0, R5, RZ, 0x2 ;  /* 0x0000000500007211 */ /* 0x000fc800078f10ff */
[----:B------:R-:W-:Y:S01]  /*0360*/  LOP3.LUT R0, R0, 0xfffffffc, RZ, 0xc0, !PT ;  /* 0xfffffffc00007812 */ /* 0x000fe200078ec0ff */
[----:B------:R-:W-:Y:S01]  /*0370*/  VOTEU.ALL UP0, P0 ;  /* 0x00000000003f7886 */ /* 0x000fe20000000000 */
[----:B------:R-:W-:Y:S01]  /*0380*/  VOTEU.ALL UP1, P0 ;  /* 0x00000000003f7886 */ /* 0x000fe20000020000 */
[----:B------:R-:W2:Y:S01]  /*0390*/  @P3 LDC R17, c[0x0][0x10] ;  /* 0x00000400ff113b82 */ /* 0x000ea20000000800 */
[----:B------:R-:W-:Y:S01]  /*03a0*/  @P3 LOP3.LUT R7, R7, 0x800, RZ, 0xfc, !PT ;  /* 0x0000080007073812 */ /* 0x000fe200078efcff */
[----:B------:R-:W-:Y:S01]  /*03b0*/  IMAD.IADD R0, R5, 0x1, -R0 ;  /* 0x0000000105007824 */ /* 0x000fe200078e0a00 */
[----:B------:R-:W-:Y:S01]  /*03c0*/  @!UP0 UMOV UR6, 0x400 ;  /* 0x0000040000068882 */ /* 0x000fe20000000000 */
[----:B------:R-:W-:-:S04]  /*03d0*/  @!UP0 UIADD3 UR4, -UR4, 0x100000, URZ ;  /* 0x0010000004048890 */ /* 0x000fc8000fffe13f */
[----:B------:R-:W-:Y:S02]  /*03e0*/  @!UP0 USHF.L.U32 UR5, UR4, 0xb, URZ ;  /* 0x0000000b04058899 */ /* 0x000fe4000800063f */
[----:B------:R-:W-:Y:S01]  /*03f0*/  @!UP0 USHF.L.U32 UR4, UR4, 0x1, URZ ;  /* 0x0000000104048899 */ /* 0x000fe2000800063f */
[----:B0-----:R-:W-:Y:S01]  /*0400*/  @P3 IMAD.MOV.U32 R8, RZ, RZ, R3 ;  /* 0x000000ffff083224 */ /* 0x001fe200078e0003 */
[----:B------:R-:W-:Y:S01]  /*0410*/  ISETP.NE.AND P1, PT, R0, 0x3, PT ;  /* 0x000000030000780c */ /* 0x000fe20003f25270 */
[----:B------:R-:W0:Y:S01]  /*0420*/  @!UP0 S2UR UR7, SR_CgaCtaId ;  /* 0x00000000000789c3 */ /* 0x000e220000008800 */
[----:B------:R-:W-:Y:S02]  /*0430*/  @P3 IMAD.MOV.U32 R9, RZ, RZ, RZ ;  /* 0x000000ffff093224 */ /* 0x000fe400078e00ff */
[----:B------:R-:W-:Y:S02]  /*0440*/  IMAD.MOV.U32 R7, RZ, RZ, RZ ;  /* 0x000000ffff077224 */ /* 0x000fe400078e00ff */
[----:B------:R-:W-:-:S03]  /*0450*/  @P3 IMAD.MOV.U32 R5, RZ, RZ, RZ ;  /* 0x000000ffff053224 */ /* 0x000fc600078e00ff */
[----:B------:R-:W1:Y:S01]  /*0460*/  @!P3 LDC R11, c[0x0][0xc] ;  /* 0x00000300ff0bbb82 */ /* 0x000e620000000800 */
[----:B--2---:R-:W-:-:S04]  /*0470*/  @P3 IMAD.WIDE.U32 R16, R6, R17, R8 ;  /* 0x0000001106103225 */ /* 0x004fc800078e0008 */
[----:B------:R-:W-:Y:S01]  /*0480*/  @P3 IMAD.IADD R17, R17, 0x1, R5 ;  /* 0x0000000111113824 */ /* 0x000fe200078e0205 */
[----:B------:R-:W-:Y:S01]  /*0490*/  LOP3.LUT R5, R4, 0x7f, RZ, 0xc0, !PT ;  /* 0x0000007f04057812 */ /* 0x000fe200078ec0ff */
[----:B0-----:R-:W-:Y:S01]  /*04a0*/  @!UP0 ULEA UR8, UR7, UR6, 0x18 ;  /* 0x0000000607088291 */ /* 0x001fe2000f8ec03f */
[----:B------:R-:W-:Y:S02]  /*04b0*/  VOTEU.ALL UP0, P0 ;  /* 0x00000000003f7886 */ /* 0x000fe40000000000 */
[----:B------:R-:W-:Y:S01]  /*04c0*/  ULDC UR6, c[0x0][0xc] ;  /* 0x0000030000067ab9 */ /* 0x000fe20000000800 */
[----:B------:R-:W-:Y:S01]  /*04d0*/  ISETP.EQ.OR P0, PT, R0, RZ, !P1 ;  /* 0x000000ff0000720c */ /* 0x000fe20004f02670 */
[----:B------:R-:W-:-:S03]  /*04e0*/  ULDC UR7, c[0x0][0x10] ;  /* 0x0000040000077ab9 */ /* 0x000fc60000000800 */
[C---:B------:R-:W-:Y:S01]  /*04f0*/  ISETP.EQ.AND P0, PT, R10.reuse, RZ, P0 ;  /* 0x000000ff0a00720c */ /* 0x040fe20000702270 */
[----:B------:R-:W-:Y:S02]  /*0500*/  VIADD R10, R10, 0xffffffff ;  /* 0xffffffff0a0a7836 */ /* 0x000fe40000000000 */
[----:B-1----:R-:W-:Y:S01]  /*0510*/  @!P3 IMAD.WIDE.U32 R8, R11, R3, R6 ;  /* 0x000000030b08b225 */ /* 0x002fe200078e0006 */
[----:B------:R-:W0:Y:S02]  /*0520*/  FENCE.VIEW.ASYNC.S ;  /* 0x00000000000073c6 */ /* 0x000e240000000000 */
[----:B0-----:R-:W3:Y:S01]  /*0530*/  @!UP0 SYNCS.EXCH.64 URZ, [UR8+0x30], UR4 ;  /* 0x00003004083f85b2 */ /* 0x001ee20008000100 */
[----:B------:R-:W-:Y:S02]  /*0540*/  SEL R18, RZ, 0x1, !P0 ;  /* 0x00000001ff127807 */ /* 0x000fe40004000000 */
[----:B------:R-:W-:Y:S01]  /*0550*/  ISETP.GE.U32.AND P1, PT, R10, 0x2, PT ;  /* 0x000000020a00780c */ /* 0x000fe20003f26070 */
[----:B------:R-:W-:-:S02]  /*0560*/  @!P3 IMAD.MOV.U32 R16, RZ, RZ, R8 ;  /* 0x000000ffff10b224 */ /* 0x000fc400078e0008 */
[----:B------:R-:W-:Y:S01]  /*0570*/  @!P3 IMAD.MOV.U32 R17, RZ, RZ, R9 ;  /* 0x000000ffff11b224 */ /* 0x000fe200078e0009 */
[----:B------:R-:W-:Y:S01]  /*0580*/  SEL R18, R18, 0x2, P1 ;  /* 0x0000000212127807 */ /* 0x000fe20000800000 */
[----:B------:R0:W3:Y:S01]  /*0590*/  @!UP1 SYNCS.EXCH.64 URZ, [UR8+0x38], UR4 ;  /* 0x00003804083f95b2 */ /* 0x0000e20008000100 */
[----:B------:R-:W-:Y:S01]  /*05a0*/  NOP ;  /* 0x0000000000007918 */ /* 0x000fe20000000000 */
[----:B0-----:R-:W-:-:S03]  /*05b0*/  UIMAD.WIDE.U32 UR4, UR6, UR7, URZ ;  /* 0x00000007060472a5 */ /* 0x001fc6000f8e003f */
[----:B------:R-:W-:Y:S02]  /*05c0*/  ULDC UR6, c[0x0][0x14] ;  /* 0x0000050000067ab9 */ /* 0x000fe40000000800 */
[----:B------:R-:W-:Y:S02]  /*05d0*/  UIMAD.WIDE.U32 UR36, UR4, UR6, URZ ;  /* 0x00000006042472a5 */ /* 0x000fe4000f8e003f */
[----:B------:R-:W-:-:S04]  /*05e0*/  UIMAD UR42, UR5, UR6, URZ ;  /* 0x00000006052a72a4 */ /* 0x000fc8000f8e023f */
[----:B------:R-:W-:Y:S01]  /*05f0*/  UIADD3 UR42, UR37, UR42, URZ ;  /* 0x0000002a252a7290 */ /* 0x000fe2000fffe03f */
[----:B---34-:R-:W-:Y:S06]  /*0600*/  BAR.SYNC.DEFER_BLOCKING 0x0 ;  /* 0x0000000000007b1d */ /* 0x018fec0000010000 */
[----:B------:R-:W-:Y:S05]  /*0610*/  @!P2 BRA `(.L_x_3) ;  /* 0x0000007000f8a947 */ /* 0x000fea0003800000 */
[----:B------:R-:W-:-:S13]  /*0620*/  ISETP.GT.U32.AND P0, PT, R10, 0x1, PT ;  /* 0x000000010a00780c */ /* 0x000fda0003f04070 */
[----:B------:R-:W-:Y:S05]  /*0630*/  @P0 EXIT ;  /* 0x000000000000094d */ /* 0x000fea0003800000 */
[----:B------:R-:W-:Y:S01]  /*0640*/  ULDC.64 UR4, c[0x0][0x650] ;  /* 0x0001940000047ab9 */ /* 0x000fe20000000a00 */
[----:B------:R-:W-:Y:S01]  /*0650*/  PRMT R0, RZ, 0x7610, R0 ;  /* 0x00007610ff007816 */ /* 0x000fe20000000000 */
[----:B------:R-:W-:Y:S01]  /*0660*/  IMAD.MOV.U32 R109, RZ, RZ, -0x1 ;  /* 0xffffffffff6d7424 */ /* 0x000fe200078e00ff */
[----:B------:R-:W-:Y:S01]  /*0670*/  ISETP.GE.U32.AND P0, PT, R16, UR4, PT ;  /* 0x0000000410007c0c */ /* 0x000fe2000bf06070 */
[----:B------:R-:W-:Y:S02]  /*0680*/  IMAD.MOV.U32 R101, RZ, RZ, -0x1 ;  /* 0xffffffffff657424 */ /* 0x000fe400078e00ff */
[----:B------:R-:W-:Y:S01]  /*0690*/  IMAD.MOV.U32 R19, RZ, RZ, -0x1 ;  /* 0xffffffffff137424 */ /* 0x000fe200078e00ff */
[----:B------:R-:W-:-:S13]  /*06a0*/  ISETP.GE.U32.AND.EX P0, PT, R17, UR5, PT, P0 ;  /* 0x0000000511007c0c */ /* 0x000fda000bf06100 */
[----:B------:R-:W-:Y:S05]  /*06b0*/  @P0 BRA `(.L_x_4) ;  /* 0x0000000400580947 */ /* 0x000fea0003800000 */
[----:B------:R-:W0:Y:S01]  /*06c0*/  LDC.64 R20, c[0x0][0x628] ;  /* 0x00018a00ff147b82 */ /* 0x000e220000000a00 */
[----:B------:R-:W-:Y:S02]  /*06d0*/  IMAD.MOV.U32 R8, RZ, RZ, R16 ;  /* 0x000000ffff087224 */ /* 0x000fe400078e0010 */
[----:B------:R-:W-:-:S05]  /*06e0*/  IMAD.MOV.U32 R9, RZ, RZ, R17 ;  /* 0x000000ffff097224 */ /* 0x000fca00078e0011 */
[----:B------:R-:W1:Y:S08]  /*06f0*/  LDC R0, c[0x0][0x630] ;  /* 0x00018c00ff007b82 */ /* 0x000e700000000800 */
[----:B------:R-:W2:Y:S01]  /*0700*/  LDC.64 R22, c[0x0][0x620] ;  /* 0x00018800ff167b82 */ /* 0x000ea20000000a00 */
[----:B0-----:R-:W-:-:S04]  /*0710*/  ISETP.NE.U32.AND P0, PT, R20, RZ, PT ;  /* 0x000000ff1400720c */ /* 0x001fc80003f05070 */
[----:B------:R-:W-:-:S13]  /*0720*/  ISETP.NE.AND.EX P0, PT, R21, RZ, PT, P0 ;  /* 0x000000ff1500720c */ /* 0x000fda0003f05300 */
[----:B-12---:R-:W-:Y:S05]  /*0730*/  @!P0 BRA `(.L_x_5) ;  /* 0x0000000000288947 */ /* 0x006fea0003800000 */
[----:B------:R-:W0:Y:S02]  /*0740*/  LDC R13, c[0x0][0x634] ;  /* 0x00018d00ff0d7b82 */ /* 0x000e240000000800 */
[----:B0-----:R-:W-:-:S05]  /*0750*/  IADD3 R13, P0, R16, R13, RZ ;  /* 0x0000000d100d7210 */ /* 0x001fca0007f1e0ff */
[----:B------:R-:W-:-:S04]  /*0760*/  IMAD.X R15, RZ, RZ, R17, P0 ;  /* 0x000000ffff0f7224 */ /* 0x000fc800000e0611 */
[----:B------:R-:W-:-:S04]  /*0770*/  IMAD.WIDE.U32 R8, R15, R20, RZ ;  /* 0x000000140f087225 */ /* 0x000fc800078e00ff */
[----:B------:R-:W-:-:S04]  /*0780*/  IMAD.WIDE.U32 R10, P0, R13, R21, R8 ;  /* 0x000000150d0a7225 */ /* 0x000fc80007800008 */
[----:B------:R-:W-:-:S04]  /*0790*/  IMAD.WIDE.U32 R8, R13, R20, RZ ;  /* 0x000000140d087225 */ /* 0x000fc800078e00ff */
[----:B------:R-:W-:Y:S01]  /*07a0*/  IMAD.X R13, RZ, RZ, RZ, P0 ;  /* 0x000000ffff0d7224 */ /* 0x000fe200000e06ff */
[----:B------:R-:W-:Y:S01]  /*07b0*/  IADD3 RZ, P0, R9, R10, RZ ;  /* 0x0000000a09ff7210 */ /* 0x000fe20007f1e0ff */
[----:B------:R-:W-:-:S04]  /*07c0*/  IMAD.MOV.U32 R12, RZ, RZ, R11 ;  /* 0x000000ffff0c7224 */ /* 0x000fc800078e000b */
[----:B------:R-:W-:-:S08]  /*07d0*/  IMAD.WIDE.U32.X R8, R15, R21, R12, P0 ;  /* 0x000000150f087225 */ /* 0x000fd000000e040c */
.L_x_5:
[-CC-:B------:R-:W-:Y:S01]  /*07e0*/  SHF.R.U64 R25, R8, R0.reuse, R9.reuse ;  /* 0x0000000008197219 */ /* 0x180fe20000001209 */
[----:B------:R-:W0:Y:S01]  /*07f0*/  LDC R12, c[0x0][0x618] ;  /* 0x00018600ff0c7b82 */ /* 0x000e220000000800 */
[----:B------:R-:W-:Y:S01]  /*0800*/  SHF.R.U32.HI R7, RZ, R0, R9 ;  /* 0x00000000ff077219 */ /* 0x000fe20000011609 */
[----:B------:R-:W-:Y:S01]  /*0810*/  ULDC UR4, c[0x0][0x150] ;  /* 0x0000540000047ab9 */ /* 0x000fe20000000800 */
[----:B------:R-:W-:Y:S02]  /*0820*/  IADD3 R11, P0, RZ, -R25, RZ ;  /* 0x80000019ff0b7210 */ /* 0x000fe40007f1e0ff */
[----:B------:R-:W-:-:S03]  /*0830*/  I2FP.F32.U32 R0, R6 ;  /* 0x0000000600007245 */ /* 0x000fc60000201000 */
[----:B------:R-:W1:Y:S01]  /*0840*/  LDC.64 R30, c[0x0][0x640] ;  /* 0x00019000ff1e7b82 */ /* 0x000e620000000a00 */
[----:B------:R-:W-:Y:S02]  /*0850*/  IMAD.X R13, RZ, RZ, ~R7, P0 ;  /* 0x000000ffff0d7224 */ /* 0x000fe400000e0e07 */
[----:B------:R-:W-:Y:S01]  /*0860*/  FMUL R0, R0, UR4 ;  /* 0x0000000400007c20 */ /* 0x000fe20008400000 */
[----:B------:R-:W-:Y:S01]  /*0870*/  IMAD.WIDE.U32 R8, R11, R22, R16 ;  /* 0x000000160b087225 */ /* 0x000fe200078e0010 */
[----:B------:R-:W-:-:S03]  /*0880*/  ULDC UR4, c[0x0][0x154] ;  /* 0x0000550000047ab9 */ /* 0x000fc60000000800 */
[----:B------:R-:W-:Y:S01]  /*0890*/  IMAD R10, R13, R22, RZ ;  /* 0x000000160d0a7224 */ /* 0x000fe200078e02ff */
[----:B------:R-:W2:Y:S01]  /*08a0*/  LDC R7, c[0x0][0x144] ;  /* 0x00005100ff077b82 */ /* 0x000ea20000000800 */
[----:B------:R-:W3:Y:S02]  /*08b0*/  F2I.U32.TRUNC.NTZ R0, R0 ;  /* 0x0000000000007305 */ /* 0x000ee4000020f000 */
[----:B------:R-:W-:-:S04]  /*08c0*/  IMAD R11, R11, R23, R10 ;  /* 0x000000170b0b7224 */ /* 0x000fc800078e020a */
[----:B------:R-:W-:Y:S01]  /*08d0*/  IMAD.IADD R9, R9, 0x1, R11 ;  /* 0x0000000109097824 */ /* 0x000fe200078e020b */
[----:B------:R-:W4:Y:S01]  /*08e0*/  LDC R24, c[0x0][0x608] ;  /* 0x00018200ff187b82 */ /* 0x000f220000000800 */
[----:B------:R-:W-:-:S03]  /*08f0*/  IMAD.MOV.U32 R11, RZ, RZ, -0x1 ;  /* 0xffffffffff0b7424 */ /* 0x000fc600078e00ff */
[-CC-:B0-----:R-:W-:Y:S02]  /*0900*/  SHF.R.U64 R22, R8, R12.reuse, R9.reuse ;  /* 0x0000000c08167219 */ /* 0x181fe40000001209 */
[----:B------:R-:W-:Y:S02]  /*0910*/  I2FP.F32.U32 R8, R3 ;  /* 0x0000000300087245 */ /* 0x000fe40000201000 */
[----:B------:R-:W0:Y:S01]  /*0920*/  LDC R28, c[0x0][0x658] ;  /* 0x00019600ff1c7b82 */ /* 0x000e220000000800 */
[----:B-1----:R-:W-:Y:S01]  /*0930*/  ISETP.NE.U32.AND P0, PT, R30, RZ, PT ;  /* 0x000000ff1e00720c */ /* 0x002fe20003f05070 */
[----:B---3--:R-:W-:Y:S02]  /*0940*/  IMAD.MOV R10, RZ, RZ, -R0 ;  /* 0x000000ffff0a7224 */ /* 0x008fe400078e0a00 */
[----:B------:R-:W-:Y:S01]  /*0950*/  FMUL R8, R8, UR4 ;  /* 0x0000000408087c20 */ /* 0x000fe20008400000 */
[----:B------:R-:W-:Y:S02]  /*0960*/  SHF.R.U32.HI R9, RZ, R12, R9 ;  /* 0x0000000cff097219 */ /* 0x000fe40000011609 */
[----:B------:R-:W-:Y:S01]  /*0970*/  ISETP.NE.AND.EX P0, PT, R31, RZ, PT, P0 ;  /* 0x000000ff1f00720c */ /* 0x000fe20003f05300 */
[----:B------:R1:W3:Y:S01]  /*0980*/  F2I.U32.TRUNC.NTZ R15, R8 ;  /* 0x00000008000f7305 */ /* 0x0002e2000020f000 */
[----:B------:R-:W1:Y:S01]  /*0990*/  LDC R20, c[0x0][0x148] ;  /* 0x00005200ff147b82 */ /* 0x000e620000000800 */
[----:B--2---:R-:W-:-:S07]  /*09a0*/  IMAD R0, R7, R10, R6 ;  /* 0x0000000a07007224 */ /* 0x004fce00078e0206 */
[----:B------:R-:W2:Y:S01]  /*09b0*/  LDC R26, c[0x0][0x600] ;  /* 0x00018000ff1a7b82 */ /* 0x000ea20000000800 */
[-CC-:B----4-:R-:W-:Y:S02]  /*09c0*/  SHF.R.U64 R32, R22, R24.reuse, R9.reuse ;  /* 0x0000001816207219 */ /* 0x190fe40000001209 */
[----:B------:R-:W-:Y:S01]  /*09d0*/  SHF.R.U32.HI R7, RZ, R24, R9 ;  /* 0x00000018ff077219 */ /* 0x000fe20000011609 */
[----:B------:R-:W-:-:S04]  /*09e0*/  IMAD.MOV.U32 R9, RZ, RZ, 0x1 ;  /* 0x00000001ff097424 */ /* 0x000fc800078e00ff */
[----:B------:R-:W4:Y:S01]  /*09f0*/  LDC R21, c[0x0][0x648] ;  /* 0x00019200ff157b82 */ /* 0x000f220000000800 */
[-C--:B0-----:R-:W-:Y:S02]  /*0a00*/  SHF.L.U32 R6, R11, R28.reuse, RZ ;  /* 0x0000001c0b067219 */ /* 0x081fe400000006ff */
[--C-:B------:R-:W-:Y:S02]  /*0a10*/  SHF.R.U64 R24, R32, R28, R7.reuse ;  /* 0x0000001c20187219 */ /* 0x100fe40000001207 */
[----:B------:R-:W-:Y:S02]  /*0a20*/  LOP3.LUT R13, RZ, R6, RZ, 0x33, !PT ;  /* 0x00000006ff0d7212 */ /* 0x000fe400078e33ff */
[-C--:B------:R-:W-:Y:S01]  /*0a30*/  SHF.R.U32.HI R7, RZ, R28.reuse, R7 ;  /* 0x0000001cff077219 */ /* 0x080fe20000011607 */
[----:B------:R-:W0:Y:S01]  /*0a40*/  LDC R23, c[0x0][0x638] ;  /* 0x00018e00ff177b82 */ /* 0x000e220000000800 */
[----:B------:R-:W-:Y:S01]  /*0a50*/  SHF.L.U32 R12, R9, R28, RZ ;  /* 0x0000001c090c7219 */ /* 0x000fe200000006ff */
[----:B------:R-:W-:-:S06]  /*0a60*/  IMAD.MOV.U32 R6, RZ, RZ, R24 ;  /* 0x000000ffff067224 */ /* 0x000fcc00078e0018 */
[----:B------:R-:W0:Y:S01]  /*0a70*/  LDC R109, c[0x0][0x610] ;  /* 0x00018400ff6d7b82 */ /* 0x000e220000000800 */
[----:B-1-3--:R-:W-:Y:S05]  /*0a80*/  @!P0 BRA `(.L_x_6) ;  /* 0x0000000000288947 */ /* 0x00afea0003800000 */
[----:B------:R-:W1:Y:S02]  /*0a90*/  LDC R11, c[0x0][0x64c] ;  /* 0x00019300ff0b7b82 */ /* 0x000e640000000800 */
[----:B-1----:R-:W-:-:S05]  /*0aa0*/  IADD3 R11, P0, R24, R11, RZ ;  /* 0x0000000b180b7210 */ /* 0x002fca0007f1e0ff */
        /* <DEDUP_REMOVED lines=8> */
.L_x_6:
[----:B----4-:R-:W-:Y:S01]  /*0b30*/  SHF.R.U64 R6, R6, R21, R7 ;  /* 0x0000001506067219 */ /* 0x010fe20000001207 */
[----:B--2---:R-:W-:Y:S01]  /*0b40*/  VIADD R7, R26, 0xffffffff ;  /* 0xffffffff1a077836 */ /* 0x004fe20000000000 */
[----:B------:R-:W-:Y:S01]  /*0b50*/  LOP3.LUT R13, R32, R13, RZ, 0xc0, !PT ;  /* 0x0000000d200d7212 */ /* 0x000fe200078ec0ff */
[----:B------:R-:W-:Y:S02]  /*0b60*/  IMAD.MOV R15, RZ, RZ, -R15 ;  /* 0x000000ffff0f7224 */ /* 0x000fe400078e0a0f */
[----:B------:R-:W-:Y:S02]  /*0b70*/  IMAD.MOV R8, RZ, RZ, -R6 ;  /* 0x000000ffff087224 */ /* 0x000fe400078e0a06 */
[----:B------:R-:W-:Y:S01]  /*0b80*/  IMAD R13, R12, R6, R13 ;  /* 0x000000060c0d7224 */ /* 0x000fe200078e020d */
[----:B------:R-:W-:Y:S01]  /*0b90*/  LOP3.LUT R6, R22, R7, RZ, 0xc0, !PT ;  /* 0x0000000716067212 */ /* 0x000fe200078ec0ff */
[----:B------:R-:W-:Y:S02]  /*0ba0*/  @P3 IMAD R0, R20, R15, R3 ;  /* 0x0000000f14003224 */ /* 0x000fe400078e0203 */
[----:B0-----:R-:W-:-:S02]  /*0bb0*/  IMAD R3, R8, R23, R24 ;  /* 0x0000001708037224 */ /* 0x001fc400078e0218 */
[----:B------:R-:W-:Y:S02]  /*0bc0*/  IMAD R109, R13, R109, R0 ;  /* 0x0000006d0d6d7224 */ /* 0x000fe400078e0200 */
[----:B------:R-:W-:Y:S02]  /*0bd0*/  IMAD R6, R3, R26, R6 ;  /* 0x0000001a03067224 */ /* 0x000fe400078e0206 */
[----:B------:R-:W-:Y:S02]  /*0be0*/  IMAD.MOV.U32 R0, RZ, RZ, 0x1 ;  /* 0x00000001ff007424 */ /* 0x000fe400078e00ff */
[----:B------:R-:W-:Y:S01]  /*0bf0*/  IMAD.MOV.U32 R19, RZ, RZ, R25 ;  /* 0x000000ffff137224 */ /* 0x000fe200078e0019 */
[----:B------:R-:W-:Y:S02]  /*0c00*/  SEL R101, R6, R109, !P3 ;  /* 0x0000006d06657207 */ /* 0x000fe40005800000 */
[----:B------:R-:W-:-:S07]  /*0c10*/  SEL R109, R109, R6, !P3 ;  /* 0x000000066d6d7207 */ /* 0x000fce0005800000 */
.L_x_4:
[----:B------:R-:W-:-:S08]  /*0c20*/  NOP ;  /* 0x0000000000007918 */ /* 0x000fd00000000000 */
[----:B------:R-:W0:Y:S02]  /*0c30*/  USETMAXREG.TRY_ALLOC.CTAPOOL UP0, 0xe8 ;  /* 0x000000e8000079c8 */ /* 0x000e240008000600 */
[----:B0-----:R-:W-:-:S13]  /*0c40*/  PLOP3.LUT P0, PT, PT, PT, UP0, 0x80, 0x0 ;  /* 0x000000000000781c */ /* 0x001fda0003f0f008 */
[----:B------:R-:W-:Y:S05]  /*0c50*/  @!P0 BRA `(.L_x_4) ;  /* 0xfffffffc00f08947 */ /* 0x000fea000383ffff */
[----:B------:R-:W-:Y:S01]  /*0c60*/  ULDC.64 UR4, c[0x0][0x598] ;  /* 0x0001660000047ab9 */ /* 0x000fe20000000a00 */
[----:B------:R-:W-:Y:S01]  /*0c70*/  ULDC.64 UR38, c[0x0][0x208] ;  /* 0x0000820000267ab9 */ /* 0x000fe20000000a00 */
[----:B------:R-:W-:-:S04]  /*0c80*/  ISETP.NE.U32.AND P0, PT, RZ, UR4, PT ;  /* 0x00000004ff007c0c */ /* 0x000fc8000bf05070 */
[----:B------:R-:W-:-:S13]  /*0c90*/  ISETP.NE.AND.EX P0, PT, RZ, UR5, PT, P0 ;  /* 0x00000005ff007c0c */ /* 0x000fda000bf05300 */
[----:B------:R-:W-:Y:S05]  /*0ca0*/  @!P0 BRA `(.L_x_7) ;  /* 0x00000000001c8947 */ /* 0x000fea0003800000 */
[----:B------:R-:W0:Y:S02]  /*0cb0*/  LDC.64 R6, c[0x0][0x598] ;  /* 0x00016600ff067b82 */ /* 0x000e240000000a00 */
[----:B0-----:R-:W2:Y:S02]  /*0cc0*/  LDG.E.64 R6, desc[UR38][R6.64] ;  /* 0x0000002606067981 */ /* 0x001ea4000c1e1b00 */
[----:B--2---:R-:W-:-:S04]  /*0cd0*/  ISETP.NE.U32.AND P0, PT, R6, RZ, PT ;  /* 0x000000ff0600720c */ /* 0x004fc80003f05070 */
[----:B------:R-:W-:-:S13]  /*0ce0*/  ISETP.NE.AND.EX P0, PT, R7, RZ, PT, P0 ;  /* 0x000000ff0700720c */ /* 0x000fda0003f05300 */
[----:B------:R-:W-:Y:S05]  /*0cf0*/  @!P0 BRA `(.L_x_7) ;  /* 0x0000000000088947 */ /* 0x000fea0003800000 */
[----:B------:R0:W5:Y:S01]  /*0d00*/  LD.E R88, desc[UR38][R6.64] ;  /* 0x0000002606587980 */ /* 0x000162000c101900 */
[----:B------:R-:W-:Y:S05]  /*0d10*/  BRA `(.L_x_8) ;  /* 0x0000000000247947 */ /* 0x000fea0003800000 */
.L_x_7:
[----:B------:R-:W-:Y:S02]  /*0d20*/  ULDC.64 UR4, c[0x0][0x588] ;  /* 0x0001620000047ab9 */ /* 0x000fe40000000a00 */
[----:B------:R-:W-:-:S04]  /*0d30*/  ISETP.NE.U32.AND P0, PT, RZ, UR4, PT ;  /* 0x00000004ff007c0c */ /* 0x000fc8000bf05070 */
[----:B------:R-:W-:-:S13]  /*0d40*/  ISETP.NE.AND.EX P0, PT, RZ, UR5, PT, P0 ;  /* 0x00000005ff007c0c */ /* 0x000fda000bf05300 */
[----:B------:R-:W-:Y:S05]  /*0d50*/  @!P0 BRA `(.L_x_9) ;  /* 0x00000000000c8947 */ /* 0x000fea0003800000 */
[----:B------:R-:W0:Y:S02]  /*0d60*/  LDC.64 R88, c[0x0][0x588] ;  /* 0x00016200ff587b82 */ /* 0x000e240000000a00 */
[----:B0-----:R1:W5:Y:S01]  /*0d70*/  LDG.E R88, desc[UR38][R88.64] ;  /* 0x0000002658587981 */ /* 0x001362000c1e1900 */
[----:B------:R-:W-:Y:S05]  /*0d80*/  BRA `(.L_x_8) ;  /* 0x0000000000087947 */ /* 0x000fea0003800000 */
.L_x_9:
[----:B------:R-:W-:Y:S02]  /*0d90*/  ULDC UR4, c[0x0][0x580] ;  /* 0x0001600000047ab9 */ /* 0x000fe40000000800 */
[----:B------:R-:W-:-:S07]  /*0da0*/  IMAD.U32 R88, RZ, RZ, UR4 ;  /* 0x00000004ff587e24 */ /* 0x000fce000f8e00ff */
.L_x_8:
[----:B------:R-:W-:Y:S02]  /*0db0*/  ULDC.64 UR4, c[0x0][0x5a0] ;  /* 0x0001680000047ab9 */ /* 0x000fe40000000a00 */
[----:B------:R-:W-:-:S04]  /*0dc0*/  ISETP.NE.U32.AND P0, PT, RZ, UR4, PT ;  /* 0x00000004ff007c0c */ /* 0x000fc8000bf05070 */
[----:B------:R-:W-:-:S13]  /*0dd0*/  ISETP.NE.AND.EX P0, PT, RZ, UR5, PT, P0 ;  /* 0x00000005ff007c0c */ /* 0x000fda000bf05300 */
[----:B------:R-:W-:Y:S05]  /*0de0*/  @!P0 BRA `(.L_x_10) ;  /* 0x00000000001c8947 */ /* 0x000fea0003800000 */
[----:B0-----:R-:W0:Y:S02]  /*0df0*/  LDC.64 R6, c[0x0][0x5a0] ;  /* 0x00016800ff067b82 */ /* 0x001e240000000a00 */
[----:B0-----:R-:W2:Y:S02]  /*0e00*/  LDG.E.64 R6, desc[UR38][R6.64] ;  /* 0x0000002606067981 */ /* 0x001ea4000c1e1b00 */
[----:B--2---:R-:W-:-:S04]  /*0e10*/  ISETP.NE.U32.AND P0, PT, R6, RZ, PT ;  /* 0x000000ff0600720c */ /* 0x004fc80003f05070 */
[----:B------:R-:W-:-:S13]  /*0e20*/  ISETP.NE.AND.EX P0, PT, R7, RZ, PT, P0 ;  /* 0x000000ff0700720c */ /* 0x000fda0003f05300 */
[----:B------:R-:W-:Y:S05]  /*0e30*/  @!P0 BRA `(.L_x_10) ;  /* 0x0000000000088947 */ /* 0x000fea0003800000 */
[----:B-1----:R0:W5:Y:S01]  /*0e40*/  LD.E R89, desc[UR38][R6.64] ;  /* 0x0000002606597980 */ /* 0x002162000c101900 */
[----:B------:R-:W-:Y:S05]  /*0e50*/  BRA `(.L_x_11) ;  /* 0x0000000000247947 */ /* 0x000fea0003800000 */
.L_x_10:
[----:B------:R-:W-:Y:S02]  /*0e60*/  ULDC.64 UR4, c[0x0][0x590] ;  /* 0x0001640000047ab9 */ /* 0x000fe40000000a00 */
[----:B------:R-:W-:-:S04]  /*0e70*/  ISETP.NE.U32.AND P0, PT, RZ, UR4, PT ;  /* 0x00000004ff007c0c */ /* 0x000fc8000bf05070 */
[----:B------:R-:W-:-:S13]  /*0e80*/  ISETP.NE.AND.EX P0, PT, RZ, UR5, PT, P0 ;  /* 0x00000005ff007c0c */ /* 0x000fda000bf05300 */
[----:B------:R-:W-:Y:S05]  /*0e90*/  @!P0 BRA `(.L_x_12) ;  /* 0x00000000000c8947 */ /* 0x000fea0003800000 */
[----:B0-----:R-:W1:Y:S02]  /*0ea0*/  LDC.64 R6, c[0x0][0x590] ;  /* 0x00016400ff067b82 */ /* 0x001e640000000a00 */
[----:B-1----:R1:W5:Y:S01]  /*0eb0*/  LDG.E R89, desc[UR38][R6.64] ;  /* 0x0000002606597981 */ /* 0x002362000c1e1900 */
[----:B------:R-:W-:Y:S05]  /*0ec0*/  BRA `(.L_x_11) ;  /* 0x0000000000087947 */ /* 0x000fea0003800000 */
.L_x_12:
[----:B------:R-:W-:Y:S02]  /*0ed0*/  ULDC UR4, c[0x0][0x584] ;  /* 0x0001610000047ab9 */ /* 0x000fe40000000800 */
[----:B-1----:R-:W-:-:S07]  /*0ee0*/  IMAD.U32 R89, RZ, RZ, UR4 ;  /* 0x00000004ff597e24 */ /* 0x002fce000f8e00ff */
.L_x_11:
[----:B------:R-:W-:-:S13]  /*0ef0*/  LOP3.LUT P0, RZ, R0, 0xff, RZ, 0xc0, !PT ;  /* 0x000000ff00ff7812 */ /* 0x000fda000780c0ff */
[----:B------:R-:W-:Y:S05]  /*0f00*/  @!P0 EXIT ;  /* 0x000000000000894d */ /* 0x000fea0003800000 */
[----:B------:R-:W2:Y:S01]  /*0f10*/  LDC R91, c[0x0][0x658] ;  /* 0x00019600ff5b7b82 */ /* 0x000ea20000000800 */
[----:B------:R-:W-:Y:S01]  /*0f20*/  ULDC.64 UR6, c[0x0][0x288] ;  /* 0x0000a20000067ab9 */ /* 0x000fe20000000a00 */
[----:B------:R-:W-:Y:S01]  /*0f30*/  LOP3.LUT R14, R14, 0x1, RZ, 0xc0, !PT ;  /* 0x000000010e0e7812 */ /* 0x000fe200078ec0ff */
[----:B------:R-:W-:Y:S01]  /*0f40*/  UIADD3 UR4, UR7, 0x7f, URZ ;  /* 0x0000007f07047890 */ /* 0x000fe2000fffe03f */
[----:B------:R-:W-:Y:S01]  /*0f50*/  SHF.R.U32.HI R0, RZ, 0x2, R4 ;  /* 0x00000002ff007819 */ /* 0x000fe20000011604 */
[----:B------:R-:W-:Y:S01]  /*0f60*/  IMAD.U32 R3, RZ, RZ, UR6 ;  /* 0x00000006ff037e24 */ /* 0x000fe2000f8e00ff */
[----:B------:R-:W-:Y:S01]  /*0f70*/  SHF.R.U32.HI R5, RZ, 0x1, R5 ;  /* 0x00000001ff057819 */ /* 0x000fe20000011605 */
[----:B------:R-:W-:Y:S01]  /*0f80*/  USHF.R.S32.HI UR5, URZ, 0x1f, UR4 ;  /* 0x0000001f3f057899 */ /* 0x000fe20008011404 */
[----:B------:R-:W3:Y:S01]  /*0f90*/  LDC.64 R94, c[0x0][0x5c8] ;  /* 0x00017200ff5e7b82 */ /* 0x000ee20000000a00 */
[----:B------:R-:W-:Y:S01]  /*0fa0*/  LOP3.LUT R90, R4, 0x3, RZ, 0xc0, !PT ;  /* 0x00000003045a7812 */ /* 0x000fe200078ec0ff */
[----:B01----:R-:W-:Y:S01]  /*0fb0*/  IMAD.SHL.U32 R7, R14, 0x40, RZ ;  /* 0x000000400e077824 */ /* 0x003fe200078e00ff */
[----:B------:R-:W-:Y:S01]  /*0fc0*/  LOP3.LUT R0, R0, 0x7, RZ, 0xc0, !PT ;  /* 0x0000000700007812 */ /* 0x000fe200078ec0ff */
[----:B------:R-:W-:Y:S01]  /*0fd0*/  ULEA.HI UR5, UR5, UR4, URZ, 0x7 ;  /* 0x0000000405057291 */ /* 0x000fe2000f8f383f */
[----:B------:R-:W-:Y:S01]  /*0fe0*/  LOP3.LUT R5, R5, 0x30, RZ, 0xc0, !PT ;  /* 0x0000003005057812 */ /* 0x000fe200078ec0ff */
[----:B------:R-:W-:Y:S01]  /*0ff0*/  IMAD R90, R90, -0x2, R3 ;  /* 0xfffffffe5a5a7824 */ /* 0x000fe200078e0203 */
[--C-:B------:R-:W-:Y:S01]  /*1000*/  LOP3.LUT R22, R7, 0x40, R0.reuse, 0xe2, !PT ;  /* 0x0000004007167812 */ /* 0x100fe200078ee200 */
[----:B------:R-:W0:Y:S01]  /*1010*/  LDC R98, c[0x0][0x600] ;  /* 0x00018000ff627b82 */ /* 0x000e220000000800 */
[----:B------:R-:W-:Y:S01]  /*1020*/  IADD3 R3, RZ, -R5, -R0 ;  /* 0x80000005ff037210 */ /* 0x000fe20007ffe800 */
[----:B------:R-:W-:Y:S01]  /*1030*/  IMAD.MOV.U32 R0, RZ, RZ, -0x1 ;  /* 0xffffffffff007424 */ /* 0x000fe200078e00ff */
[----:B------:R-:W-:Y:S01]  /*1040*/  USHF.R.S32.HI UR43, URZ, 0x7, UR5 ;  /* 0x000000073f2b7899 */ /* 0x000fe20008011405 */
[----:B------:R-:W-:Y:S01]  /*1050*/  IMAD.MOV.U32 R6, RZ, RZ, 0x1 ;  /* 0x00000001ff067424 */ /* 0x000fe200078e00ff */
[----:B------:R-:W-:Y:S01]  /*1060*/  LOP3.LUT R97, R4, 0x80, RZ, 0xc0, !PT ;  /* 0x0000008004617812 */ /* 0x000fe200078ec0ff */
[----:B------:R-:W-:Y:S01]  /*1070*/  IMAD R3, R14, -0x40, R3 ;  /* 0xffffffc00e037824 */ /* 0x000fe200078e0203 */
[----:B------:R-:W-:Y:S01]  /*1080*/  UISETP.LT.AND UP0, UPT, UR43, 0x1, UPT ;  /* 0x000000012b00788c */ /* 0x000fe2000bf01270 */
[----:B--2---:R-:W-:Y:S01]  /*1090*/  SHF.L.U32 R0, R0, R91, RZ ;  /* 0x0000005b00007219 */ /* 0x004fe200000006ff */
[----:B------:R-:W-:Y:S01]  /*10a0*/  ULDC UR4, c[0x0][0x284] ;  /* 0x0000a10000047ab9 */ /* 0x000fe20000000800 */
[----:B------:R-:W-:Y:S01]  /*10b0*/  LOP3.LUT R22, R22, R5, RZ, 0xfc, !PT ;  /* 0x0000000516167212 */ /* 0x000fe200078efcff */
[----:B------:R-:W-:Y:S01]  /*10c0*/  USEL UR44, UR43, 0x1, UP0 ;  /* 0x000000012b2c7887 */ /* 0x000fe20008000000 */
[----:B------:R-:W-:Y:S01]  /*10d0*/  SHF.L.U32 R91, R6, R91, RZ ;  /* 0x0000005b065b7219 */ /* 0x000fe200000006ff */
[----:B------:R-:W-:Y:S01]  /*10e0*/  IMAD.SHL.U32 R96, R4, 0x2, RZ ;  /* 0x0000000204607824 */ /* 0x000fe200078e00ff */
[----:B------:R-:W-:Y:S01]  /*10f0*/  LOP3.LUT R116, R18, 0x1, RZ, 0xfc, !PT ;  /* 0x0000000112747812 */ /* 0x000fe200078efcff */
[----:B------:R-:W-:Y:S01]  /*1100*/  VIADD R100, R3, UR4 ;  /* 0x0000000403647c36 */ /* 0x000fe20008000000 */
[C-C-:B---3--:R-:W-:Y:S01]  /*1110*/  SHF.L.U64.HI R92, R94.reuse, 0x7, R95.reuse ;  /* 0x000000075e5c7819 */ /* 0x148fe2000001025f */
[----:B------:R-:W-:Y:S01]  /*1120*/  IMAD.MOV.U32 R23, RZ, RZ, RZ ;  /* 0x000000ffff177224 */ /* 0x000fe200078e00ff */
[C---:B------:R-:W-:Y:S01]  /*1130*/  SHF.L.U64.HI R93, R94.reuse, 0x3, R95 ;  /* 0x000000035e5d7819 */ /* 0x040fe2000001025f */
[C---:B------:R-:W-:Y:S01]  /*1140*/  IMAD.SHL.U32 R95, R94.reuse, 0x80, RZ ;  /* 0x000000805e5f7824 */ /* 0x040fe200078e00ff */
[----:B------:R-:W-:Y:S01]  /*1150*/  SHF.R.U32.HI R97, RZ, 0x7, R97 ;  /* 0x00000007ff617819 */ /* 0x000fe20000011661 */
[----:B------:R-:W-:Y:S01]  /*1160*/  IMAD.SHL.U32 R94, R94, 0x8, RZ ;  /* 0x000000085e5e7824 */ /* 0x000fe200078e00ff */
[----:B------:R-:W-:Y:S01]  /*1170*/  LOP3.LUT R99, RZ, R0, RZ, 0x33, !PT ;  /* 0x00000000ff637212 */ /* 0x000fe200078e33ff */
[----:B------:R-:W-:Y:S01]  /*1180*/  UIADD3 UR44, UR43, -UR44, URZ ;  /* 0x8000002c2b2c7290 */ /* 0x000fe2000fffe03f */
[----:B0-----:R-:W-:Y:S01]  /*1190*/  VIADD R98, R98, 0xffffffff ;  /* 0xffffffff62627836 */ /* 0x001fe20000000000 */
[----:B------:R-:W-:Y:S01]  /*11a0*/  UMOV UR40, URZ ;  /* 0x0000003f00287c82 */ /* 0x000fe20008000000 */
[----:B------:R-:W-:-:S09]  /*11b0*/  UMOV UR41, URZ ;  /* 0x0000003f00297c82 */ /* 0x000fd20008000000 */
.L_x_156:
[----:B0-----:R-:W0:Y:S01]  /*11c0*/  SHFL.IDX PT, R0, R97, RZ, 0x1f ;  /* 0x00001fff61007589 */ /* 0x001e2200000e0000 */
[----:B-1----:R-:W1:Y:S01]  /*11d0*/  S2UR UR7, SR_CgaCtaId ;  /* 0x00000000000779c3 */ /* 0x002e620000008800 */
[----:B------:R-:W-:Y:S01]  /*11e0*/  UMOV UR6, 0x400 ;  /* 0x0000040000067882 */ /* 0x000fe20000000000 */
[----:B0-----:R-:W-:Y:S01]  /*11f0*/  R2UR UR4, R0 ;  /* 0x00000000000472ca */ /* 0x001fe200000e0000 */
[----:B-1----:R-:W-:-:S12]  /*1200*/  ULEA UR46, UR7, UR6, 0x18 ;  /* 0x00000006072e7291 */ /* 0x002fd8000f8ec03f */
[----:B------:R-:W-:-:S04]  /*1210*/  ULEA.HI UR5, UR4, UR4, URZ, 0x1 ;  /* 0x0000000404057291 */ /* 0x000fc8000f8f083f */
[----:B------:R-:W-:-:S04]  /*1220*/  ULOP3.LUT UR5, UR5, 0x7fffe, URZ, 0xc0, !UPT ;  /* 0x0007fffe05057892 */ /* 0x000fc8000f8ec03f */
[----:B------:R-:W-:-:S03]  /*1230*/  UIADD3 UR5, UR4, -UR5, URZ ;  /* 0x8000000504057290 */ /* 0x000fc6000fffe03f */
[----:B------:R-:W-:Y:S01]  /*1240*/  ULDC UR4, c[0x0][0x28c] ;  /* 0x0000a30000047ab9 */ /* 0x000fe20000000800 */
[----:B------:R-:W-:Y:S01]  /*1250*/  ULEA UR5, UR5, UR46, 0xd ;  /* 0x0000002e05057291 */ /* 0x000fe2000f8e683f */
[----:B------:R-:W-:-:S03]  /*1260*/  ISETP.LT.AND P0, PT, RZ, UR4, PT ;  /* 0x00000004ff007c0c */ /* 0x000fc6000bf01270 */
[----:B------:R-:W-:-:S04]  /*1270*/  UIADD3 UR5, UR5, 0x100, URZ ;  /* 0x0000010005057890 */ /* 0x000fc8000fffe03f */
[----:B------:R-:W-:-:S04]  /*1280*/  USHF.R.U32.HI UR5, URZ, 0x4, UR5 ;  /* 0x000000043f057899 */ /* 0x000fc80008011605 */
[----:B------:R-:W-:-:S04]  /*1290*/  ULOP3.LUT UR5, UR5, 0x3fff, URZ, 0xc0, !UPT ;  /* 0x00003fff05057892 */ /* 0x000fc8000f8ec03f */
[----:B------:R-:W-:Y:S01]  /*12a0*/  ULOP3.LUT UR45, UR5, 0x10000, URZ, 0xfc, !UPT ;  /* 0x00010000052d7892 */ /* 0x000fe2000f8efc3f */
[----:B--2345:R-:W-:Y:S11]  /*12b0*/  @P0 BRA `(.L_x_13) ;  /* 0x0000000000400947 */ /* 0x03cff60003800000 */
[----:B------:R-:W-:Y:S01]  /*12c0*/  MOV R0, 0x0 ;  /* 0x0000000000007802 */ /* 0x000fe20000000f00 */
[----:B------:R-:W-:Y:S01]  /*12d0*/  ULDC.64 UR4, c[0x4][0x68] ;  /* 0x01001a0000047ab9 */ /* 0x000fe20000000a00 */
[----:B------:R-:W-:Y:S01]  /*12e0*/  ULDC.64 UR6, c[0x4][0x8] ;  /* 0x0100020000067ab9 */ /* 0x000fe20000000a00 */
[----:B------:R-:W-:Y:S01]  /*12f0*/  IMAD.U32 R4, RZ, RZ, UR4 ;  /* 0x00000004ff047e24 */ /* 0x000fe2000f8e00ff */
[----:B------:R0:W1:Y:S01]  /*1300*/  LDC.64 R14, c[0x4][R0] ;  /* 0x01000000000e7b82 */ /* 0x0000620000000a00 */
[----:B------:R-:W-:Y:S01]  /*1310*/  IMAD.U32 R5, RZ, RZ, UR5 ;  /* 0x00000005ff057e24 */ /* 0x000fe2000f8e00ff */
[----:B------:R-:W-:Y:S01]  /*1320*/  ULDC.64 UR4, c[0x4][0x70] ;  /* 0x01001c0000047ab9 */ /* 0x000fe20000000a00 */
[----:B------:R-:W-:Y:S02]  /*1330*/  IMAD.U32 R10, RZ, RZ, UR6 ;  /* 0x00000006ff0a7e24 */ /* 0x000fe4000f8e00ff */
[----:B------:R-:W-:Y:S02]  /*1340*/  IMAD.U32 R6, RZ, RZ, UR4 ;  /* 0x00000004ff067e24 */ /* 0x000fe4000f8e00ff */
[----:B------:R-:W-:-:S02]  /*1350*/  IMAD.U32 R7, RZ, RZ, UR5 ;  /* 0x00000005ff077e24 */ /* 0x000fc4000f8e00ff */
[----:B------:R-:W-:Y:S02]  /*1360*/  IMAD.U32 R11, RZ, RZ, UR7 ;  /* 0x00000007ff0b7e24 */ /* 0x000fe4000f8e00ff */
[----:B------:R-:W-:Y:S02]  /*1370*/  IMAD.MOV.U32 R8, RZ, RZ, 0x1e1 ;  /* 0x000001e1ff087424 */ /* 0x000fe400078e00ff */
[----:B------:R-:W-:Y:S02]  /*1380*/  IMAD.MOV.U32 R12, RZ, RZ, 0x1 ;  /* 0x00000001ff0c7424 */ /* 0x000fe400078e00ff */
[----:B0-----:R-:W-:-:S07]  /*1390*/  IMAD.MOV.U32 R13, RZ, RZ, RZ ;  /* 0x000000ffff0d7224 */ /* 0x001fce00078e00ff */
[----:B------:R-:W-:-:S07]  /*13a0*/  LEPC R20, `(.L_x_13) ;  /* 0x000000001014794e */ /* 0x000fce0000000000 */
[----:B-1---5:R-:W-:Y:S05]  /*13b0*/  CALL.ABS.NOINC R14 ;  /* 0x000000000e007343 */ /* 0x022fea0003c00000 */
.L_x_13:
[----:B------:R-:W-:-:S13]  /*13c0*/  ISETP.NE.AND P0, PT, R116, 0x3, PT ;  /* 0x000000037400780c */ /* 0x000fda0003f05270 */
[----:B------:R-:W-:Y:S05]  /*13d0*/  @!P0 BRA `(.L_x_14) ;  /* 0x0000000000048947 */ /* 0x000fea0003800000 */
[----:B------:R-:W-:Y:S01]  /*13e0*/  BPT.TRAP 0x1 ;  /* 0x000000040000795c */ /* 0x000fe20000300000 */
.L_x_14:
[----:B------:R-:W-:Y:S02]  /*13f0*/  IMAD.U32 R3, RZ, RZ, UR41 ;  /* 0x00000029ff037e24 */ /* 0x000fe4000f8e00ff */
[----:B------:R-:W-:-:S03]  /*1400*/  IMAD.U32 R0, RZ, RZ, UR40 ;  /* 0x00000028ff007e24 */ /* 0x000fc6000f8e00ff */
[----:B------:R-:W-:Y:S02]  /*1410*/  LEA R3, R3, UR46, 0x3 ;  /* 0x0000002e03037c11 */ /* 0x000fe4000f8e18ff */
[----:B------:R-:W-:-:S04]  /*1420*/  SHF.L.U32 R0, R0, 0x1f, RZ ;  /* 0x0000001f00007819 */ /* 0x000fc800000006ff */
[----:B------:R0:W1:Y:S01]  /*1430*/  SYNCS.PHASECHK.TRANS64.TRYWAIT P1, [R3+URZ], R0 ;  /* 0x00000000030075a7 */ /* 0x000062000802017f */
[----:B------:R-:W-:Y:S05]  /*1440*/  @!P0 BRA `(.L_x_15) ;  /* 0x0000000000048947 */ /* 0x000fea0003800000 */
[----:B------:R-:W-:Y:S01]  /*1450*/  BPT.TRAP 0x1 ;  /* 0x000000040000795c */ /* 0x000fe20000300000 */
.L_x_15:
[----:B------:R-:W-:-:S05]  /*1460*/  IMAD.U32 R4, RZ, RZ, UR44 ;  /* 0x0000002cff047e24 */ /* 0x000fca000f8e00ff */
[----:B------:R-:W-:Y:S01]  /*1470*/  ISETP.GE.AND P2, PT, R4, 0x1, PT ;  /* 0x000000010400780c */ /* 0x000fe20003f46270 */
[----:B-1----:R-:W-:-:S12]  /*1480*/  @P1 BRA `(.L_x_16) ;  /* 0x0000000000081947 */ /* 0x002fd80003800000 */
[----:B------:R-:W1:Y:S02]  /*1490*/  SYNCS.PHASECHK.TRANS64.TRYWAIT P1, [R3+URZ], R0 ;  /* 0x00000000030075a7 */ /* 0x000e64000802017f */
[----:B-1----:R-:W-:Y:S05]  /*14a0*/  @!P1 BRA `(.L_x_17) ;  /* 0x00000078009c9947 */ /* 0x002fea0003800000 */
.L_x_16:
[----:B------:R-:W-:Y:S05]  /*14b0*/  WARPSYNC.ALL ;  /* 0x0000000000007948 */ /* 0x000fea0003800000 */
[----:B------:R-:W-:Y:S01]  /*14c0*/  UIADD3 UR4, UR46, 0x20100, URZ ;  /* 0x000201002e047890 */ /* 0x000fe2000fffe03f */
[----:B------:R-:W-:Y:S01]  /*14d0*/  WARPGROUP.ARRIVE ;  /* 0x00000000000079c5 */ /* 0x000fe20000000000 */
[----:B------:R-:W-:Y:S02]  /*14e0*/  ULEA UR6, UR41, UR45, 0xc ;  /* 0x0000002d29067291 */ /* 0x000fe4000f8e603f */
[----:B------:R-:W-:Y:S01]  /*14f0*/  USHF.R.U32.HI UR4, URZ, 0x4, UR4 ;  /* 0x000000043f047899 */ /* 0x000fe20008011604 */
[----:B------:R-:W-:Y:S01]  /*1500*/  UMOV UR9, 0x40000040 ;  /* 0x4000004000097882 */ /* 0x000fe20000000000 */
[----:B------:R-:W-:-:S02]  /*1510*/  UMOV UR11, 0x40000040 ;  /* 0x40000040000b7882 */ /* 0x000fc40000000000 */
[----:B------:R-:W-:Y:S01]  /*1520*/  ULOP3.LUT UR13, UR4, 0x3fff, URZ, 0xc0, !UPT ;  /* 0x00003fff040d7892 */ /* 0x000fe2000f8ec03f */
[----:B------:R-:W-:Y:S01]  /*1530*/  UMOV UR8, UR6 ;  /* 0x0000000600087c82 */ /* 0x000fe20008000000 */
[----:B------:R-:W-:Y:S02]  /*1540*/  UIADD3 UR5, UR6, 0x400, URZ ;  /* 0x0000040006057890 */ /* 0x000fe4000fffe03f */
[----:B------:R-:W-:Y:S02]  /*1550*/  ULEA UR4, UR41, UR13, 0xa ;  /* 0x0000000d29047291 */ /* 0x000fe4000f8e503f */
[----:B------:R-:W-:-:S05]  /*1560*/  UIADD3 UR7, UR6, 0x806, URZ ;  /* 0x0000080606077890 */ /* 0x000fca000fffe03f */
[----:B------:R-:W-:Y:S02]  /*1570*/  UMOV UR10, UR4 ;  /* 0x00000004000a7c82 */ /* 0x000fe40008000000 */
[----:B------:R-:W-:Y:S01]  /*1580*/  HGMMA.64x64x16.F32 R56, gdesc[UR8].tnspB, RZ, !UPT, gsb0 ;  /* 0x40e00000083879f0 */ /* 0x000fe2000c0008ff */
[----:B------:R-:W-:Y:S01]  /*1590*/  UMOV UR8, UR5 ;  /* 0x0000000500087c82 */ /* 0x000fe20008000000 */
[----:B------:R-:W-:Y:S01]  /*15a0*/  UMOV UR9, 0x40000040 ;  /* 0x4000004000097882 */ /* 0x000fe20000000000 */
[----:B------:R-:W-:Y:S01]  /*15b0*/  UIADD3 UR5, UR6, 0x402, URZ ;  /* 0x0000040206057890 */ /* 0x000fe2000fffe03f */
[----:B------:R-:W-:Y:S02]  /*15c0*/  WARPGROUP.DEPBAR.LE gsb0, 0x0 ;  /* 0x00008000000079c5 */ /* 0x000fe40000010000 */
[----:B------:R-:W-:-:S06]  /*15d0*/  WARPGROUP.ARRIVE ;  /* 0x00000000000079c5 */ /* 0x000fcc0000000000 */
[----:B------:R-:W-:Y:S01]  /*15e0*/  HGMMA.64x64x16.F32 R24, gdesc[UR8].tnspB, RZ, !UPT, gsb0 ;  /* 0x40e00000081879f0 */ /* 0x000fe2000c0008ff */
[----:B------:R-:W-:Y:S02]  /*15f0*/  UIADD3 UR8, UR6, 0x2, URZ ;  /* 0x0000000206087890 */ /* 0x000fe4000fffe03f */
[----:B------:R-:W-:Y:S01]  /*1600*/  UIADD3 UR10, UR4, 0x80, URZ ;  /* 0x00000080040a7890 */ /* 0x000fe2000fffe03f */
[----:B------:R-:W-:Y:S01]  /*1610*/  UMOV UR9, 0x40000040 ;  /* 0x4000004000097882 */ /* 0x000fe20000000000 */
[----:B------:R-:W-:Y:S01]  /*1620*/  UMOV UR11, 0x40000040 ;  /* 0x40000040000b7882 */ /* 0x000fe20000000000 */
[----:B------:R-:W-:Y:S02]  /*1630*/  WARPGROUP.DEPBAR.LE gsb0, 0x0 ;  /* 0x00008000000079c5 */ /* 0x000fe40000010000 */
[----:B------:R-:W-:-:S06]  /*1640*/  WARPGROUP.ARRIVE ;  /* 0x00000000000079c5 */ /* 0x000fcc0000000000 */
[----:B------:R-:W-:Y:S01]  /*1650*/  HGMMA.64x64x16.F32 R56, gdesc[UR8].tnspB, R56, gsb0 ;  /* 0x40e00000083879f0 */ /* 0x000fe20008000838 */
[----:B------:R-:W-:Y:S01]  /*1660*/  UMOV UR8, UR5 ;  /* 0x0000000500087c82 */ /* 0x000fe20008000000 */
[----:B------:R-:W-:Y:S01]  /*1670*/  UMOV UR9, 0x40000040 ;  /* 0x4000004000097882 */ /* 0x000fe20000000000 */
[----:B------:R-:W-:Y:S01]  /*1680*/  UIADD3 UR5, UR6, 0x404, URZ ;  /* 0x0000040406057890 */ /* 0x000fe2000fffe03f */
[----:B------:R-:W-:Y:S02]  /*1690*/  WARPGROUP.DEPBAR.LE gsb0, 0x0 ;  /* 0x00008000000079c5 */ /* 0x000fe40000010000 */
[----:B------:R-:W-:-:S06]  /*16a0*/  WARPGROUP.ARRIVE ;  /* 0x00000000000079c5 */ /* 0x000fcc0000000000 */
[----:B------:R-:W-:Y:S01]  /*16b0*/  HGMMA.64x64x16.F32 R24, gdesc[UR8].tnspB, R24, gsb0 ;  /* 0x40e00000081879f0 */ /* 0x000fe20008000818 */
        /* <DEDUP_REMOVED lines=61> */
[----:B------:R-:W-:Y:S01]  /*1a90*/  UMOV UR5, 0x40000040 ;  /* 0x4000004000057882 */ /* 0x000fe20000000000 */
[----:B------:R-:W-:Y:S02]  /*1aa0*/  WARPGROUP.DEPBAR.LE gsb0, 0x0 ;  /* 0x00008000000079c5 */ /* 0x000fe40000010000 */
[----:B------:R-:W-:-:S06]  /*1ab0*/  WARPGROUP.ARRIVE ;  /* 0x00000000000079c5 */ /* 0x000fcc0000000000 */
[----:B------:R-:W-:Y:S01]  /*1ac0*/  HGMMA.64x64x16.F32 R24, gdesc[UR8].tnspB, R24, gsb0 ;  /* 0x40e00000081879f0 */ /* 0x000fe20008000818 */
[----:B------:R-:W-:Y:S02]  /*1ad0*/  UIADD3 UR8, UR4, 0x380, URZ ;  /* 0x0000038004087890 */ /* 0x000fe4000fffe03f */
[----:B------:R-:W-:Y:S01]  /*1ae0*/  UIADD3 UR9, UR6, 0xc06, URZ ;  /* 0x00000c0606097890 */ /* 0x000fe2000fffe03f */
[----:B------:R-:W-:Y:S01]  /*1af0*/  UMOV UR4, UR7 ;  /* 0x0000000700047c82 */ /* 0x000fe20008000000 */
[----:B------:R-:W-:-:S03]  /*1b00*/  UMOV UR7, 0x40000040 ;  /* 0x4000004000077882 */ /* 0x000fc60000000000 */
[----:B------:R-:W-:Y:S01]  /*1b10*/  UMOV UR6, UR8 ;  /* 0x0000000800067c82 */ /* 0x000fe20008000000 */
[----:B------:R-:W-:Y:S02]  /*1b20*/  WARPGROUP.DEPBAR.LE gsb0, 0x0 ;  /* 0x00008000000079c5 */ /* 0x000fe40000010000 */
[----:B------:R-:W-:-:S06]  /*1b30*/  WARPGROUP.ARRIVE ;  /* 0x00000000000079c5 */ /* 0x000fcc0000000000 */
[----:B------:R-:W-:Y:S01]  /*1b40*/  HGMMA.64x64x16.F32 R56, gdesc[UR4].tnspB, R56, gsb0 ;  /* 0x40e00000043879f0 */ /* 0x000fe20008000838 */
[----:B------:R-:W-:Y:S01]  /*1b50*/  UMOV UR4, UR9 ;  /* 0x0000000900047c82 */ /* 0x000fe20008000000 */
[----:B------:R-:W-:Y:S01]  /*1b60*/  UMOV UR5, 0x40000040 ;  /* 0x4000004000057882 */ /* 0x000fe20000000000 */
[----:B------:R-:W-:Y:S02]  /*1b70*/  WARPGROUP.DEPBAR.LE gsb0, 0x0 ;  /* 0x00008000000079c5 */ /* 0x000fe40000010000 */
[----:B------:R-:W-:-:S06]  /*1b80*/  WARPGROUP.ARRIVE ;  /* 0x00000000000079c5 */ /* 0x000fcc0000000000 */
[----:B------:R-:W-:Y:S03]  /*1b90*/  HGMMA.64x64x16.F32 R24, gdesc[UR4].tnspB, R24, gsb0 ;  /* 0x40e00000041879f0 */ /* 0x000fe60008000818 */
[----:B------:R-:W-:Y:S02]  /*1ba0*/  WARPGROUP.DEPBAR.LE gsb0, 0x0 ;  /* 0x00008000000079c5 */ /* 0x000fe40000010000 */
[----:B------:R-:W-:Y:S05]  /*1bb0*/  @!P2 BRA `(.L_x_18) ;  /* 0x00000008004ca947 */ /* 0x000fea0003800000 */
[----:B------:R-:W-:Y:S01]  /*1bc0*/  UIADD3 UR8, UR41, 0x1, URZ ;  /* 0x0000000129087890 */ /* 0x000fe2000fffe03f */
[----:B01----:R-:W-:Y:S01]  /*1bd0*/  IMAD.U32 R0, RZ, RZ, UR44 ;  /* 0x0000002cff007e24 */ /* 0x003fe2000f8e00ff */
[----:B------:R-:W-:Y:S02]  /*1be0*/  UMOV UR9, UR41 ;  /* 0x0000002900097c82 */ /* 0x000fe40008000000 */
[----:B------:R-:W-:-:S04]  /*1bf0*/  UISETP.NE.AND UP0, UPT, UR8, 0x2, UPT ;  /* 0x000000020800788c */ /* 0x000fc8000bf05270 */
[----:B------:R-:W-:Y:S02]  /*1c00*/  USEL UR4, URZ, 0x1, UP0 ;  /* 0x000000013f047887 */ /* 0x000fe40008000000 */
[----:B------:R-:W-:Y:S02]  /*1c10*/  USEL UR8, UR8, URZ, UP0 ;  /* 0x0000003f08087287 */ /* 0x000fe40008000000 */
[----:B------:R-:W-:-:S06]  /*1c20*/  ULOP3.LUT UR4, UR40, UR4, URZ, 0x3c, !UPT ;  /* 0x0000000428047292 */ /* 0x000fcc000f8e3c3f */
[----:B------:R-:W-:-:S07]  /*1c30*/  IMAD.U32 R5, RZ, RZ, UR4 ;  /* 0x00000004ff057e24 */ /* 0x000fce000f8e00ff */
.L_x_25:
[----:B01----:R-:W-:Y:S05]  /*1c40*/  @!P0 BRA `(.L_x_19) ;  /* 0x0000000000048947 */ /* 0x003fea0003800000 */
[----:B------:R-:W-:Y:S01]  /*1c50*/  BPT.TRAP 0x1 ;  /* 0x000000040000795c */ /* 0x000fe20000300000 */
.L_x_19:
[----:B------:R-:W0:Y:S01]  /*1c60*/  S2UR UR4, SR_CgaCtaId ;  /* 0x00000000000479c3 */ /* 0x000e220000008800 */
[----:B------:R-:W-:Y:S01]  /*1c70*/  UMOV UR10, 0x400 ;  /* 0x00000400000a7882 */ /* 0x000fe20000000000 */
[----:B------:R-:W-:Y:S01]  /*1c80*/  SHF.L.U32 R3, R5, 0x1f, RZ ;  /* 0x0000001f05037819 */ /* 0x000fe200000006ff */
[----:B0-----:R-:W-:-:S04]  /*1c90*/  ULEA UR10, UR4, UR10, 0x18 ;  /* 0x0000000a040a7291 */ /* 0x001fc8000f8ec03f */
[----:B------:R-:W-:-:S09]  /*1ca0*/  ULEA UR4, UR8, UR10, 0x3 ;  /* 0x0000000a08047291 */ /* 0x000fd2000f8e183f */
[----:B------:R0:W1:Y:S01]  /*1cb0*/  SYNCS.PHASECHK.TRANS64.TRYWAIT P1, [UR4], R3 ;  /* 0x00000003ff0075a7 */ /* 0x0000620008020144 */
[----:B------:R-:W-:Y:S05]  /*1cc0*/  @!P0 BRA `(.L_x_20) ;  /* 0x0000000000048947 */ /* 0x000fea0003800000 */
[----:B------:R-:W-:Y:S01]  /*1cd0*/  BPT.TRAP 0x1 ;  /* 0x000000040000795c */ /* 0x000fe20000300000 */
.L_x_20:
[----:B-1----:R-:W-:Y:S05]  /*1ce0*/  @P1 BRA `(.L_x_21) ;  /* 0x0000000000081947 */ /* 0x002fea0003800000 */
[----:B------:R-:W1:Y:S02]  /*1cf0*/  SYNCS.PHASECHK.TRANS64.TRYWAIT P1, [UR4], R3 ;  /* 0x00000003ff0075a7 */ /* 0x000e640008020144 */
[----:B-1----:R-:W-:Y:S05]  /*1d00*/  @!P1 BRA `(.L_x_22) ;  /* 0x0000007000989947 */ /* 0x002fea0003800000 */
.L_x_21:
[----:B------:R-:W-:Y:S01]  /*1d10*/  ULEA UR12, UR8, UR13, 0xa ;  /* 0x0000000d080c7291 */ /* 0x000fe2000f8e503f */
[----:B------:R-:W-:Y:S01]  /*1d20*/  WARPGROUP.ARRIVE ;  /* 0x00000000000079c5 */ /* 0x000fe20000000000 */
[----:B------:R-:W-:Y:S01]  /*1d30*/  ULEA UR11, UR8, UR45, 0xc ;  /* 0x0000002d080b7291 */ /* 0x000fe2000f8e603f */
[----:B------:R-:W-:Y:S01]  /*1d40*/  UMOV UR7, 0x40000040 ;  /* 0x4000004000077882 */ /* 0x000fe20000000000 */
[----:B------:R-:W-:Y:S02]  /*1d50*/  UMOV UR5, 0x40000040 ;  /* 0x4000004000057882 */ /* 0x000fe40000000000 */
[----:B------:R-:W-:Y:S01]  /*1d60*/  UIADD3 UR14, UR11, 0x400, URZ ;  /* 0x000004000b0e7890 */ /* 0x000fe2000fffe03f */
[----:B------:R-:W-:Y:S02]  /*1d70*/  UMOV UR6, UR12 ;  /* 0x0000000c00067c82 */ /* 0x000fe40008000000 */
[----:B------:R-:W-:Y:S02]  /*1d80*/  UMOV UR4, UR11 ;  /* 0x0000000b00047c82 */ /* 0x000fe40008000000 */
[----:B------:R-:W-:Y:S01]  /*1d90*/  HGMMA.64x64x16.F32 R56, gdesc[UR4].tnspB, R56, gsb0 ;  /* 0x40e00000043879f0 */ /* 0x000fe20008000838 */
[----:B------:R-:W-:Y:S01]  /*1da0*/  UMOV UR5, 0x40000040 ;  /* 0x4000004000057882 */ /* 0x000fe20000000000 */
[----:B------:R-:W-:Y:S01]  /*1db0*/  UMOV UR4, UR14 ;  /* 0x0000000e00047c82 */ /* 0x000fe20008000000 */
[----:B------:R-:W-:Y:S01]  /*1dc0*/  UIADD3 UR14, UR11, 0x402, URZ ;  /* 0x000004020b0e7890 */ /* 0x000fe2000fffe03f */
[----:B------:R-:W-:-:S02]  /*1dd0*/  WARPGROUP.DEPBAR.LE gsb0, 0x0 ;  /* 0x00008000000079c5 */ /* 0x000fc40000010000 */
        /* <DEDUP_REMOVED lines=76> */
[----:B------:R-:W-:Y:S02]  /*22a0*/  WARPGROUP.DEPBAR.LE gsb0, 0x0 ;  /* 0x00008000000079c5 */ /* 0x000fe40000010000 */
[----:B------:R-:W-:-:S06]  /*22b0*/  WARPGROUP.ARRIVE ;  /* 0x00000000000079c5 */ /* 0x000fcc0000000000 */
[----:B------:R-:W-:Y:S01]  /*22c0*/  HGMMA.64x64x16.F32 R24, gdesc[UR4].tnspB, R24, gsb0 ;  /* 0x40e00000041879f0 */ /* 0x000fe20008000818 */
[----:B------:R-:W-:Y:S02]  /*22d0*/  UIADD3 UR6, UR12, 0x380, URZ ;  /* 0x000003800c067890 */ /* 0x000fe4000fffe03f */
[----:B------:R-:W-:Y:S01]  /*22e0*/  UIADD3 UR4, UR11, 0x806, URZ ;  /* 0x000008060b047890 */ /* 0x000fe2000fffe03f */
[----:B------:R-:W-:Y:S01]  /*22f0*/  UMOV UR7, 0x40000040 ;  /* 0x4000004000077882 */ /* 0x000fe20000000000 */
[----:B------:R-:W-:Y:S01]  /*2300*/  UMOV UR5, 0x40000040 ;  /* 0x4000004000057882 */ /* 0x000fe20000000000 */
[----:B------:R-:W-:Y:S01]  /*2310*/  UIADD3 UR11, UR11, 0xc06, URZ ;  /* 0x00000c060b0b7890 */ /* 0x000fe2000fffe03f */
        /* <DEDUP_REMOVED lines=10> */
[----:B------:R-:W-:Y:S01]  /*23c0*/  BPT.TRAP 0x1 ;  /* 0x000000040000795c */ /* 0x000fe20000300000 */
.L_x_23:
[----:B------:R-:W-:Y:S01]  /*23d0*/  ULEA UR10, UR9, UR10, 0x3 ;  /* 0x0000000a090a7291 */ /* 0x000fe2000f8e183f */
[----:B------:R-:W-:-:S03]  /*23e0*/  ISETP.GT.U32.AND P1, PT, R18, 0x1, PT ;  /* 0x000000011200780c */ /* 0x000fc60003f24070 */
[----:B------:R-:W-:-:S04]  /*23f0*/  UIADD3 UR10, UR10, 0x10, URZ ;  /* 0x000000100a0a7890 */ /* 0x000fc8000fffe03f */
[----:B------:R-:W-:-:S09]  /*2400*/  UPRMT UR10, URZ, 0x654, UR10 ;  /* 0x000006543f0a7896 */ /* 0x000fd2000800000a */
[----:B------:R-:W-:Y:S01]  /*2410*/  SYNCS.ARRIVE.TRANS64.RED.A1T0 RZ, [UR10], RZ ;  /* 0x000000ffffff79a7 */ /* 0x000fe2000810040a */
[----:B------:R-:W-:Y:S05]  /*2420*/  @P1 BRA `(.L_x_24) ;  /* 0x0000000000041947 */ /* 0x000fea0003800000 */
[----:B------:R-:W-:Y:S01]  /*2430*/  BPT.TRAP 0x1 ;  /* 0x000000040000795c */ /* 0x000fe20000300000 */
.L_x_24:
[----:B------:R-:W-:Y:S01]  /*2440*/  UIADD3 UR8, UR8, 0x1, URZ ;  /* 0x0000000108087890 */ /* 0x000fe2000fffe03f */
[C---:B------:R-:W-:Y:S01]  /*2450*/  ISETP.GT.AND P1, PT, R0.reuse, 0x1, PT ;  /* 0x000000010000780c */ /* 0x040fe20003f24270 */
[----:B------:R-:W-:Y:S01]  /*2460*/  UIADD3 UR9, UR9, 0x1, URZ ;  /* 0x0000000109097890 */ /* 0x000fe2000fffe03f */
[----:B------:R-:W-:Y:S01]  /*2470*/  VIADD R0, R0, 0xffffffff ;  /* 0xffffffff00007836 */ /* 0x000fe20000000000 */
[----:B------:R-:W-:Y:S02]  /*2480*/  UISETP.NE.AND UP0, UPT, UR8, 0x2, UPT ;  /* 0x000000020800788c */ /* 0x000fe4000bf05270 */
[----:B------:R-:W-:Y:S02]  /*2490*/  UISETP.NE.AND UP1, UPT, UR9, 0x2, UPT ;  /* 0x000000020900788c */ /* 0x000fe4000bf25270 */
[----:B------:R-:W-:Y:S02]  /*24a0*/  USEL UR4, URZ, 0x1, UP0 ;  /* 0x000000013f047887 */ /* 0x000fe40008000000 */
[----:B------:R-:W-:-:S02]  /*24b0*/  USEL UR8, UR8, URZ, UP0 ;  /* 0x0000003f08087287 */ /* 0x000fc40008000000 */
[----:B------:R-:W-:Y:S02]  /*24c0*/  USEL UR9, UR9, URZ, UP1 ;  /* 0x0000003f09097287 */ /* 0x000fe40008800000 */
[----:B------:R-:W-:Y:S01]  /*24d0*/  LOP3.LUT R5, R5, UR4, RZ, 0x3c, !PT ;  /* 0x0000000405057c12 */ /* 0x000fe2000f8e3cff */
[----:B------:R-:W-:Y:S09]  /*24e0*/  @P1 BRA `(.L_x_25) ;  /* 0xfffffff400d41947 */ /* 0x000ff2000383ffff */
.L_x_18:
[----:B01----:R-:W0:Y:S02]  /*24f0*/  LDC R0, c[0x0][0x28c] ;  /* 0x0000a300ff007b82 */ /* 0x003e240000000800 */
[----:B0-----:R-:W-:-:S13]  /*2500*/  ISETP.GE.AND P1, PT, R0, 0x1, PT ;  /* 0x000000010000780c */ /* 0x001fda0003f26270 */
[----:B------:R-:W-:Y:S05]  /*2510*/  @!P1 BRA `(.L_x_26) ;  /* 0x0000000000389947 */ /* 0x000fea0003800000 */
[----:B------:R-:W-:Y:S05]  /*2520*/  @!P0 BRA `(.L_x_27) ;  /* 0x0000000000048947 */ /* 0x000fea0003800000 */
[----:B------:R-:W-:Y:S01]  /*2530*/  BPT.TRAP 0x1 ;  /* 0x000000040000795c */ /* 0x000fe20000300000 */
.L_x_27:
[----:B------:R-:W0:Y:S01]  /*2540*/  S2UR UR6, SR_CgaCtaId ;  /* 0x00000000000679c3 */ /* 0x000e220000008800 */
[----:B------:R-:W-:Y:S01]  /*2550*/  UIADD3 UR4, UR44, UR41, URZ ;  /* 0x000000292c047290 */ /* 0x000fe2000fffe03f */
[----:B------:R-:W-:Y:S01]  /*2560*/  ISETP.GT.U32.AND P0, PT, R18, 0x1, PT ;  /* 0x000000011200780c */ /* 0x000fe20003f04070 */
[----:B------:R-:W-:Y:S02]  /*2570*/  UMOV UR5, 0x400 ;  /* 0x0000040000057882 */ /* 0x000fe40000000000 */
[----:B------:R-:W-:-:S04]  /*2580*/  USHF.L.U32 UR4, UR4, 0x3, URZ ;  /* 0x0000000304047899 */ /* 0x000fc8000800063f */
[----:B------:R-:W-:Y:S02]  /*2590*/  ULOP3.LUT UR4, UR4, 0x8, URZ, 0xc0, !UPT ;  /* 0x0000000804047892 */ /* 0x000fe4000f8ec03f */
[----:B0-----:R-:W-:-:S04]  /*25a0*/  ULEA UR5, UR6, UR5, 0x18 ;  /* 0x0000000506057291 */ /* 0x001fc8000f8ec03f */
[----:B------:R-:W-:-:S04]  /*25b0*/  UIADD3 UR4, UR5, 0x10, UR4 ;  /* 0x0000001005047890 */ /* 0x000fc8000fffe004 */
[----:B------:R-:W-:-:S09]  /*25c0*/  UPRMT UR4, URZ, 0x654, UR4 ;  /* 0x000006543f047896 */ /* 0x000fd20008000004 */
[----:B------:R-:W-:Y:S01]  /*25d0*/  SYNCS.ARRIVE.TRANS64.RED.A1T0 RZ, [UR4], RZ ;  /* 0x000000ffffff79a7 */ /* 0x000fe20008100404 */
[----:B------:R-:W-:Y:S05]  /*25e0*/  @P0 BRA `(.L_x_26) ;  /* 0x0000000000040947 */ /* 0x000fea0003800000 */
[----:B------:R-:W-:Y:S01]  /*25f0*/  BPT.TRAP 0x1 ;  /* 0x000000040000795c */ /* 0x000fe20000300000 */
.L_x_26:
[----:B------:R-:W-:Y:S01]  /*2600*/  IMAD.SHL.U32 R101, R101, 0x40, RZ ;  /* 0x0000004065657824 */ /* 0x000fe200078e00ff */
[----:B------:R-:W-:Y:S01]  /*2610*/  ULDC UR6, c[0x0][0x288] ;  /* 0x0000a20000067ab9 */ /* 0x000fe20000000800 */
[----:B------:R-:W-:Y:S01]  /*2620*/  SHF.R.S32.HI R21, RZ, 0x1f, R19 ;  /* 0x0000001fff157819 */ /* 0x000fe20000011413 */
[----:B------:R-:W-:Y:S01]  /*2630*/  IMAD.SHL.U32 R3, R109, 0x100, RZ ;  /* 0x000001006d037824 */ /* 0x000fe200078e00ff */
[----:B------:R-:W-:Y:S01]  /*2640*/  ULDC.64 UR4, c[0x0][0x5d0] ;  /* 0x0001740000047ab9 */ /* 0x000fe20000000a00 */
[----:B------:R-:W-:Y:S01]  /*2650*/  LOP3.LUT R8, R101, 0x6, R96, 0xf8, !PT ;  /* 0x0000000665087812 */ /* 0x000fe200078ef860 */
[----:B------:R-:W-:Y:S01]  /*2660*/  IMAD.WIDE R108, R109, 0x100, R22 ;  /* 0x000001006d6c7825 */ /* 0x000fe200078e0216 */
[----:B------:R-:W-:Y:S01]  /*2670*/  ISETP.GE.AND P0, PT, R101, UR6, PT ;  /* 0x0000000665007c0c */ /* 0x000fe2000bf06270 */
[----:B------:R-:W-:Y:S01]  /*2680*/  ULDC UR6, c[0x0][0x284] ;  /* 0x0000a10000067ab9 */ /* 0x000fe20000000800 */
[----:B------:R-:W-:Y:S01]  /*2690*/  SHF.R.S32.HI R9, RZ, 0x1f, R8 ;  /* 0x0000001fff097819 */ /* 0x000fe20000011408 */
[----:B------:R-:W-:Y:S01]  /*26a0*/  IMAD R0, R21, UR4, RZ ;  /* 0x0000000415007c24 */ /* 0x000fe2000f8e02ff */
[----:B------:R-:W-:-:S03]  /*26b0*/  ISETP.GE.OR P0, PT, R3, UR6, P0 ;  /* 0x0000000603007c0c */ /* 0x000fc60008706670 */
[C---:B------:R-:W-:Y:S02]  /*26c0*/  IMAD R7, R19.reuse, UR5, R0 ;  /* 0x0000000513077c24 */ /* 0x040fe4000f8e0200 */
[----:B------:R-:W-:Y:S01]  /*26d0*/  IMAD.WIDE.U32 R4, R19, UR4, R8 ;  /* 0x0000000413047c25 */ /* 0x000fe2000f8e0008 */
[----:B------:R-:W-:-:S03]  /*26e0*/  ULDC.64 UR4, c[0x0][0x5c8] ;  /* 0x0001720000047ab9 */ /* 0x000fc60000000a00 */
[----:B------:R-:W-:Y:S02]  /*26f0*/  IMAD R11, R109, UR4, RZ ;  /* 0x000000046d0b7c24 */ /* 0x000fe4000f8e02ff */
[----:B------:R-:W-:Y:S02]  /*2700*/  IMAD.IADD R5, R5, 0x1, R7 ;  /* 0x0000000105057824 */ /* 0x000fe400078e0207 */
[C---:B------:R-:W-:Y:S02]  /*2710*/  IMAD R11, R108.reuse, UR5, R11 ;  /* 0x000000056c0b7c24 */ /* 0x040fe4000f8e020b */
[----:B------:R-:W-:-:S04]  /*2720*/  IMAD.WIDE.U32 R112, R108, UR4, R4 ;  /* 0x000000046c707c25 */ /* 0x000fc8000f8e0004 */
[----:B------:R-:W-:Y:S01]  /*2730*/  IMAD.MOV.U32 R0, RZ, RZ, -0x1 ;  /* 0xffffffffff007424 */ /* 0x000fe200078e00ff */
[----:B------:R-:W-:Y:S06]  /*2740*/  @P0 BRA `(.L_x_28) ;  /* 0x0000004c00000947 */ /* 0x000fec0003800000 */
[----:B-----5:R-:W-:Y:S01]  /*2750*/  FSETP.NEU.AND P1, PT, R89, RZ, PT ;  /* 0x000000ff5900720b */ /* 0x020fe20003f2d000 */
[----:B------:R-:W-:Y:S01]  /*2760*/  IMAD.IADD R4, R90, 0x1, -R101 ;  /* 0x000000015a047824 */ /* 0x000fe200078e0a65 */
[----:B------:R-:W-:Y:S01]  /*2770*/  BSSY B0, `(.L_x_28) ;  /* 0x00004bd000007945 */ /* 0x000fe20003800000 */
[----:B------:R-:W-:Y:S02]  /*2780*/  IMAD.IADD R3, R100, 0x1, -R3 ;  /* 0x0000000164037824 */ /* 0x000fe400078e0a03 */
[----:B------:R-:W-:Y:S01]  /*2790*/  IMAD.IADD R105, R113, 0x1, R11 ;  /* 0x0000000171697824 */ /* 0x000fe200078e020b */
[----:B------:R-:W-:-:S04]  /*27a0*/  ISETP.GT.AND P6, PT, R4, RZ, PT ;  /* 0x000000ff0400720c */ /* 0x000fc80003fc4270 */
[----:B------:R-:W-:-:S03]  /*27b0*/  ISETP.GT.AND P0, PT, R3, RZ, P6 ;  /* 0x000000ff0300720c */ /* 0x000fc60003704270 */
[----:B------:R-:W-:Y:S10]  /*27c0*/  @!P1 BRA `(.L_x_29) ;  /* 0x0000003400709947 */ /* 0x000ff40003800000 */
[----:B------:R-:W0:Y:S01]  /*27d0*/  LDC.64 R14, c[0x0][0x5b8] ;  /* 0x00016e00ff0e7b82 */ /* 0x000e220000000a00 */
[----:B------:R-:W-:-:S07]  /*27e0*/  ULDC.64 UR4, c[0x0][0x5c0] ;  /* 0x0001700000047ab9 */ /* 0x000fce0000000a00 */
[----:B------:R-:W1:Y:S08]  /*27f0*/  LDC.64 R106, c[0x0][0x5b0] ;  /* 0x00016c00ff6a7b82 */ /* 0x000e700000000a00 */
[----:B------:R-:W2:Y:S01]  /*2800*/  LDC.64 R12, c[0x0][0x5a8] ;  /* 0x00016a00ff0c7b82 */ /* 0x000ea20000000a00 */
[-C--:B0-----:R-:W-:Y:S02]  /*2810*/  IMAD R6, R21, R14.reuse, RZ ;  /* 0x0000000e15067224 */ /* 0x081fe400078e02ff */
[----:B------:R-:W-:-:S04]  /*2820*/  IMAD.WIDE.U32 R20, R19, R14, R8 ;  /* 0x0000000e13147225 */ /* 0x000fc800078e0008 */
[----:B------:R-:W-:Y:S02]  /*2830*/  IMAD R101, R19, R15, R6 ;  /* 0x0000000f13657224 */ /* 0x000fe400078e0206 */
[-C--:B-1----:R-:W-:Y:S02]  /*2840*/  IMAD R5, R109, R106.reuse, RZ ;  /* 0x0000006a6d057224 */ /* 0x082fe400078e02ff */
[----:B------:R-:W-:Y:S02]  /*2850*/  IMAD.IADD R103, R21, 0x1, R101 ;  /* 0x0000000115677824 */ /* 0x000fe400078e0265 */
[----:B------:R-:W-:Y:S02]  /*2860*/  IMAD.MOV.U32 R102, RZ, RZ, R20 ;  /* 0x000000ffff667224 */ /* 0x000fe400078e0014 */
[C---:B------:R-:W-:Y:S02]  /*2870*/  IMAD R119, R108.reuse, R107, R5 ;  /* 0x0000006b6c777224 */ /* 0x040fe400078e0205 */
[----:B------:R-:W-:-:S04]  /*2880*/  IMAD.WIDE.U32 R6, R108, R106, R102 ;  /* 0x0000006a6c067225 */ /* 0x000fc800078e0066 */
[----:B------:R-:W-:Y:S01]  /*2890*/  IMAD.IADD R5, R7, 0x1, R119 ;  /* 0x0000000107057824 */ /* 0x000fe200078e0277 */
[----:B--2---:R-:W-:-:S04]  /*28a0*/  LEA R10, P1, R6, R12, 0x1 ;  /* 0x0000000c060a7211 */ /* 0x004fc800078208ff */
[----:B------:R-:W-:-:S05]  /*28b0*/  LEA.HI.X R11, R6, R13, R5, 0x1, P1 ;  /* 0x0000000d060b7211 */ /* 0x000fca00008f0c05 */
[----:B------:R-:W2:Y:S01]  /*28c0*/  @P0 LDG.E.LTC128B.U16 R5, desc[UR38][R10.64] ;  /* 0x000000260a050981 */ /* 0x000ea2000c1e1520 */
[----:B------:R-:W-:Y:S01]  /*28d0*/  ISETP.GT.AND P4, PT, R4, 0x1, PT ;  /* 0x000000010400780c */ /* 0x000fe20003f84270 */
[----:B------:R-:W-:Y:S01]  /*28e0*/  IMAD.WIDE.U32 R6, R108, R106, R8 ;  /* 0x0000006a6c067225 */ /* 0x000fe200078e0008 */
[----:B------:R-:W-:Y:S01]  /*28f0*/  BSSY B1, `(.L_x_30) ;  /* 0x0000013000017945 */ /* 0x000fe20003800000 */
[----:B------:R-:W-:Y:S02]  /*2900*/  SHF.L.U64.HI R113, R106, 0x3, R107 ;  /* 0x000000036a717819 */ /* 0x000fe4000001026b */
[----:B------:R-:W-:Y:S01]  /*2910*/  IMAD.IADD R7, R119, 0x1, R7 ;  /* 0x0000000177077824 */ /* 0x000fe200078e0207 */
[----:B------:R-:W-:Y:S01]  /*2920*/  P2R R117, PR, RZ, 0x10 ;  /* 0x00000010ff757803 */ /* 0x000fe20000000000 */
[----:B------:R-:W-:-:S04]  /*2930*/  IMAD.WIDE.U32 R110, R19, R14, R6 ;  /* 0x0000000e136e7225 */ /* 0x000fc800078e0006 */
[----:B------:R-:W-:Y:S01]  /*2940*/  IMAD.IADD R7, R101, 0x1, R111 ;  /* 0x0000000165077824 */ /* 0x000fe200078e026f */
[----:B------:R-:W-:-:S04]  /*2950*/  LEA R6, P2, R110, R12, 0x1 ;  /* 0x0000000c6e067211 */ /* 0x000fc800078408ff */
[----:B------:R-:W-:Y:S01]  /*2960*/  LEA.HI.X R7, R110, R13, R7, 0x1, P2 ;  /* 0x0000000d6e077211 */ /* 0x000fe200010f0c07 */
[----:B--2---:R-:W-:-:S05]  /*2970*/  HADD2.F32 R104, -RZ, R5.H0_H0 ;  /* 0x20000005ff687230 */ /* 0x004fca0000004100 */
[----:B------:R-:W-:Y:S01]  /*2980*/  FMUL R15, R104, R89 ;  /* 0x00000059680f7220 */ /* 0x000fe20000400000 */
[----:B------:R-:W-:-:S03]  /*2990*/  LEA R104, P1, R112, UR4, 0x1 ;  /* 0x0000000470687c11 */ /* 0x000fc6000f8208ff */
[----:B------:R-:W-:Y:S01]  /*29a0*/  FFMA R15, R56, R88, R15 ;  /* 0x00000058380f7223 */ /* 0x000fe2000000000f */
[----:B------:R-:W-:Y:S01]  /*29b0*/  LEA.HI.X R105, R112, UR5, R105, 0x1, P1 ;  /* 0x0000000570697c11 */ /* 0x000fe200088f0c69 */
[----:B------:R-:W-:Y:S01]  /*29c0*/  IMAD.SHL.U32 R112, R106, 0x8, RZ ;  /* 0x000000086a707824 */ /* 0x000fe200078e00ff */
[----:B------:R-:W-:Y:S02]  /*29d0*/  ISETP.GT.AND P1, PT, R3, RZ, P4 ;  /* 0x000000ff0300720c */ /* 0x000fe40002724270 */
[----:B------:R-:W-:-:S05]  /*29e0*/  F2FP.F16.F32.PACK_AB R15, RZ, R15 ;  /* 0x0000000fff0f723e */ /* 0x000fca00000000ff */
[----:B------:R0:W-:Y:S06]  /*29f0*/  @P0 STG.E.U16 desc[UR38][R104.64], R15 ;  /* 0x0000000f68000986 */ /* 0x0001ec000c101526 */
[----:B------:R-:W-:Y:S05]  /*2a00*/  @!P1 BRA `(.L_x_31) ;  /* 0x0000000000049947 */ /* 0x000fea0003800000 */
[----:B------:R1:W5:Y:S02]  /*2a10*/  LDG.E.LTC128B.U16 R5, desc[UR38][R6.64+0x2] ;  /* 0x0000022606057981 */ /* 0x000364000c1e1520 */
.L_x_31:
[----:B------:R-:W-:Y:S05]  /*2a20*/  BSYNC B1 ;  /* 0x0000000000017941 */ /* 0x000fea0003800000 */
.L_x_30:
[----:B-----5:R-:W-:Y:S01]  /*2a30*/  HADD2.F32 R10, -RZ, R5.H0_H0 ;  /* 0x20000005ff0a7230 */ /* 0x020fe20000004100 */
[----:B------:R-:W-:Y:S01]  /*2a40*/  ISETP.GT.AND P0, PT, R3, 0x8, P6 ;  /* 0x000000080300780c */ /* 0x000fe20003704270 */
[----:B------:R-:W-:Y:S01]  /*2a50*/  IMAD.WIDE.U32 R114, R108, R106, R112 ;  /* 0x0000006a6c727225 */ /* 0x000fe200078e0070 */
[----:B0-----:R-:W-:-:S03]  /*2a60*/  PRMT R15, R5, 0x7610, R15 ;  /* 0x00007610050f7816 */ /* 0x001fc6000000000f */
[----:B------:R-:W-:Y:S01]  /*2a70*/  FMUL R10, R10, R89 ;  /* 0x000000590a0a7220 */ /* 0x000fe20000400000 */
[----:B------:R-:W-:Y:S01]  /*2a80*/  IMAD.IADD R119, R119, 0x1, R115 ;  /* 0x0000000177777824 */ /* 0x000fe200078e0273 */
[----:B------:R-:W-:Y:S02]  /*2a90*/  IADD3 R11, P2, R20, R114, RZ ;  /* 0x00000072140b7210 */ /* 0x000fe40007f5e0ff */
[----:B------:R-:W-:-:S03]  /*2aa0*/  FFMA R57, R57, R88, R10 ;  /* 0x0000005839397223 */ /* 0x000fc6000000000a */
[----:B------:R-:W-:Y:S01]  /*2ab0*/  IMAD.X R56, R119, 0x1, R103, P2 ;  /* 0x0000000177387824 */ /* 0x000fe200010e0667 */
[C---:B------:R-:W-:Y:S02]  /*2ac0*/  LEA R10, P2, R11.reuse, R12, 0x1 ;  /* 0x0000000c0b0a7211 */ /* 0x040fe400078408ff */
[----:B------:R-:W-:Y:S02]  /*2ad0*/  F2FP.F16.F32.PACK_AB R57, RZ, R57 ;  /* 0x00000039ff39723e */ /* 0x000fe400000000ff */
[----:B------:R-:W-:Y:S01]  /*2ae0*/  LEA.HI.X R11, R11, R13, R56, 0x1, P2 ;  /* 0x0000000d0b0b7211 */ /* 0x000fe200010f0c38 */
[----:B------:R-:W-:Y:S01]  /*2af0*/  @P1 IMAD.MOV.U32 R56, RZ, RZ, R104 ;  /* 0x000000ffff381224 */ /* 0x000fe200078e0068 */
[----:B------:R-:W-:Y:S01]  /*2b00*/  PRMT R111, R57, 0x7610, R111 ;  /* 0x00007610396f7816 */ /* 0x000fe2000000006f */
[----:B------:R-:W-:-:S05]  /*2b10*/  @P1 IMAD.MOV.U32 R57, RZ, RZ, R105 ;  /* 0x000000ffff391224 */ /* 0x000fca00078e0069 */
[----:B------:R0:W-:Y:S04]  /*2b20*/  @P1 STG.E.U16 desc[UR38][R56.64+0x2], R111 ;  /* 0x0000026f38001986 */ /* 0x0001e8000c101526 */
[----:B------:R-:W2:Y:S01]  /*2b30*/  @P0 LDG.E.LTC128B.U16 R15, desc[UR38][R10.64] ;  /* 0x000000260a0f0981 */ /* 0x000ea2000c1e1520 */
[----:B------:R-:W-:Y:S01]  /*2b40*/  IADD3 R114, P1, R8, R114, RZ ;  /* 0x0000007208727210 */ /* 0x000fe20007f3e0ff */
[----:B------:R-:W-:Y:S01]  /*2b50*/  BSSY B1, `(.L_x_32) ;  /* 0x0000012000017945 */ /* 0x000fe20003800000 */
[----:B------:R-:W-:-:S03]  /*2b60*/  SHF.L.U64.HI R121, R94, 0x1, R93 ;  /* 0x000000015e797819 */ /* 0x000fc6000001025d */
[----:B------:R-:W-:Y:S01]  /*2b70*/  IMAD.X R115, R9, 0x1, R119, P1 ;  /* 0x0000000109737824 */ /* 0x000fe200008e0677 */
[----:B------:R-:W-:Y:S01]  /*2b80*/  ISETP.GT.AND P1, PT, R3, 0x8, P4 ;  /* 0x000000080300780c */ /* 0x000fe20002724270 */
[----:B------:R-:W-:Y:S02]  /*2b90*/  IMAD.SHL.U32 R119, R94, 0x2, RZ ;  /* 0x000000025e777824 */ /* 0x000fe400078e00ff */
[----:B------:R-:W-:-:S04]  /*2ba0*/  IMAD.WIDE.U32 R114, R19, R14, R114 ;  /* 0x0000000e13727225 */ /* 0x000fc800078e0072 */
[----:B0-----:R-:W-:Y:S01]  /*2bb0*/  IMAD.IADD R57, R101, 0x1, R115 ;  /* 0x0000000165397824 */ /* 0x001fe200078e0273 */
[----:B------:R-:W-:-:S04]  /*2bc0*/  LEA R56, P3, R114, R12, 0x1 ;  /* 0x0000000c72387211 */ /* 0x000fc800078608ff */
[----:B------:R-:W-:Y:S01]  /*2bd0*/  LEA.HI.X R57, R114, R13, R57, 0x1, P3 ;  /* 0x0000000d72397211 */ /* 0x000fe200018f0c39 */
[----:B--2---:R-:W-:-:S05]  /*2be0*/  HADD2.F32 R110, -RZ, R15.H0_H0 ;  /* 0x2000000fff6e7230 */ /* 0x004fca0000004100 */
[----:B------:R-:W-:Y:S01]  /*2bf0*/  FMUL R5, R110, R89 ;  /* 0x000000596e057220 */ /* 0x000fe20000400000 */
[----:B------:R-:W-:-:S03]  /*2c00*/  IADD3 R110, P2, R119, R104, RZ ;  /* 0x00000068776e7210 */ /* 0x000fc60007f5e0ff */
[----:B------:R-:W-:Y:S02]  /*2c10*/  FFMA R5, R58, R88, R5 ;  /* 0x000000583a057223 */ /* 0x000fe40000000005 */
[----:B------:R-:W-:-:S03]  /*2c20*/  IMAD.X R111, R121, 0x1, R105, P2 ;  /* 0x00000001796f7824 */ /* 0x000fc600010e0669 */
[----:B------:R-:W-:-:S05]  /*2c30*/  F2FP.F16.F32.PACK_AB R5, RZ, R5 ;  /* 0x00000005ff05723e */ /* 0x000fca00000000ff */
[----:B------:R0:W-:Y:S01]  /*2c40*/  @P0 STG.E.U16 desc[UR38][R110.64], R5 ;  /* 0x000000056e000986 */ /* 0x0001e2000c101526 */
[----:B------:R-:W-:Y:S05]  /*2c50*/  @!P1 BRA `(.L_x_33) ;  /* 0x0000000000049947 */ /* 0x000fea0003800000 */
[----:B------:R2:W5:Y:S02]  /*2c60*/  LDG.E.LTC128B.U16 R15, desc[UR38][R56.64+0x2] ;  /* 0x00000226380f7981 */ /* 0x000564000c1e1520 */
.L_x_33:
[----:B------:R-:W-:Y:S05]  /*2c70*/  BSYNC B1 ;  /* 0x0000000000017941 */ /* 0x000fea0003800000 */
.L_x_32:
[----:B-----5:R-:W-:Y:S01]  /*2c80*/  HADD2.F32 R10, -RZ, R15.H0_H0 ;  /* 0x2000000fff0a7230 */ /* 0x020fe20000004100 */
[----:B------:R-:W-:Y:S01]  /*2c90*/  ISETP.GT.AND P4, PT, R4, 0x8, PT ;  /* 0x000000080400780c */ /* 0x000fe20003f84270 */
[----:B------:R-:W-:Y:S01]  /*2ca0*/  IMAD.MOV.U32 R58, RZ, RZ, R110 ;  /* 0x000000ffff3a7224 */ /* 0x000fe200078e006e */
[----:B------:R-:W-:Y:S01]  /*2cb0*/  BSSY B1, `(.L_x_34) ;  /* 0x000000b000017945 */ /* 0x000fe20003800000 */
[----:B------:R-:W-:Y:S01]  /*2cc0*/  PRMT R114, R15, 0x7610, R114 ;  /* 0x000076100f727816 */ /* 0x000fe20000000072 */
[----:B------:R-:W-:Y:S01]  /*2cd0*/  FMUL R10, R10, R89 ;  /* 0x000000590a0a7220 */ /* 0x000fe20000400000 */
[----:B------:R-:W-:Y:S02]  /*2ce0*/  ISETP.GT.AND P0, PT, R3, RZ, P4 ;  /* 0x000000ff0300720c */ /* 0x000fe40002704270 */
[----:B------:R-:W-:Y:S01]  /*2cf0*/  P2R R115, PR, RZ, 0x10 ;  /* 0x00000010ff737803 */ /* 0x000fe20000000000 */
[----:B------:R-:W-:Y:S01]  /*2d00*/  FFMA R10, R59, R88, R10 ;  /* 0x000000583b0a7223 */ /* 0x000fe2000000000a */
[----:B------:R-:W-:-:S04]  /*2d10*/  IMAD.MOV.U32 R59, RZ, RZ, R111 ;  /* 0x000000ffff3b7224 */ /* 0x000fc800078e006f */
[----:B------:R-:W-:-:S05]  /*2d20*/  F2FP.F16.F32.PACK_AB R10, RZ, R10 ;  /* 0x0000000aff0a723e */ /* 0x000fca00000000ff */
[----:B------:R3:W-:Y:S01]  /*2d30*/  @P1 STG.E.U16 desc[UR38][R58.64+0x2], R10 ;  /* 0x0000020a3a001986 */ /* 0x0007e2000c101526 */
[----:B------:R-:W-:Y:S05]  /*2d40*/  @!P0 BRA `(.L_x_35) ;  /* 0x0000000000048947 */ /* 0x000fea0003800000 */
[----:B------:R4:W5:Y:S02]  /*2d50*/  LDG.E.LTC128B.U16 R114, desc[UR38][R6.64+0x10] ;  /* 0x0000102606727981 */ /* 0x000964000c1e1520 */
.L_x_35:
[----:B------:R-:W-:Y:S05]  /*2d60*/  BSYNC B1 ;  /* 0x0000000000017941 */ /* 0x000fea0003800000 */
.L_x_34:
[----:B---3-5:R-:W-:Y:S01]  /*2d70*/  HADD2.F32 R10, -RZ, R114.H0_H0 ;  /* 0x20000072ff0a7230 */ /* 0x028fe20000004100 */
[C---:B0-----:R-:W-:Y:S01]  /*2d80*/  SHF.L.U64.HI R5, R95.reuse, 0x1, R92 ;  /* 0x000000015f057819 */ /* 0x041fe2000001025c */
[----:B------:R-:W-:Y:S01]  /*2d90*/  IMAD.SHL.U32 R15, R95, 0x2, RZ ;  /* 0x000000025f0f7824 */ /* 0x000fe200078e00ff */
[----:B------:R-:W-:Y:S01]  /*2da0*/  ISETP.GT.AND P3, PT, R4, 0x9, PT ;  /* 0x000000090400780c */ /* 0x000fe20003f64270 */
[----:B------:R-:W-:Y:S01]  /*2db0*/  BSSY B1, `(.L_x_36) ;  /* 0x000000b000017945 */ /* 0x000fe20003800000 */
[----:B------:R-:W-:Y:S02]  /*2dc0*/  FMUL R11, R10, R89 ;  /* 0x000000590a0b7220 */ /* 0x000fe40000400000 */
[----:B------:R-:W-:Y:S02]  /*2dd0*/  IADD3 R10, P1, P2, R15, R104, R119 ;  /* 0x000000680f0a7210 */ /* 0x000fe40007a3e077 */
[----:B------:R-:W-:Y:S01]  /*2de0*/  FFMA R60, R60, R88, R11 ;  /* 0x000000583c3c7223 */ /* 0x000fe2000000000b */
[----:B------:R-:W-:-:S02]  /*2df0*/  P2R R118, PR, RZ, 0x8 ;  /* 0x00000008ff767803 */ /* 0x000fc40000000000 */
[----:B------:R-:W-:Y:S02]  /*2e00*/  IADD3.X R11, R5, R105, R121, P1, P2 ;  /* 0x00000069050b7210 */ /* 0x000fe40000fe4479 */
[----:B------:R-:W-:Y:S02]  /*2e10*/  F2FP.F16.F32.PACK_AB R60, RZ, R60 ;  /* 0x0000003cff3c723e */ /* 0x000fe400000000ff */
[----:B------:R-:W-:-:S03]  /*2e20*/  ISETP.GT.AND P1, PT, R3, RZ, P3 ;  /* 0x000000ff0300720c */ /* 0x000fc60001f24270 */
[----:B------:R0:W-:Y:S10]  /*2e30*/  @P0 STG.E.U16 desc[UR38][R104.64+0x10], R60 ;  /* 0x0000103c68000986 */ /* 0x0001f4000c101526 */
[----:B------:R-:W-:Y:S05]  /*2e40*/  @!P1 BRA `(.L_x_37) ;  /* 0x0000000000049947 */ /* 0x000fea0003800000 */
[----:B------:R3:W5:Y:S02]  /*2e50*/  LDG.E.LTC128B.U16 R114, desc[UR38][R6.64+0x12] ;  /* 0x0000122606727981 */ /* 0x000764000c1e1520 */
.L_x_37:
[----:B------:R-:W-:Y:S05]  /*2e60*/  BSYNC B1 ;  /* 0x0000000000017941 */ /* 0x000fea0003800000 */
.L_x_36:
[----:B0----5:R-:W-:Y:S01]  /*2e70*/  HADD2.F32 R60, -RZ, R114.H0_H0 ;  /* 0x20000072ff3c7230 */ /* 0x021fe20000004100 */
[----:B------:R-:W-:Y:S01]  /*2e80*/  ISETP.GT.AND P0, PT, R3, 0x8, P4 ;  /* 0x000000080300780c */ /* 0x000fe20002704270 */
[----:B------:R-:W-:Y:S03]  /*2e90*/  BSSY B1, `(.L_x_38) ;  /* 0x000000a000017945 */ /* 0x000fe60003800000 */
[----:B------:R-:W-:-:S04]  /*2ea0*/  FMUL R60, R60, R89 ;  /* 0x000000593c3c7220 */ /* 0x000fc80000400000 */
[----:B------:R-:W-:Y:S01]  /*2eb0*/  FFMA R60, R61, R88, R60 ;  /* 0x000000583d3c7223 */ /* 0x000fe2000000003c */
[----:B------:R-:W-:-:S04]  /*2ec0*/  @P1 IMAD.MOV.U32 R61, RZ, RZ, R105 ;  /* 0x000000ffff3d1224 */ /* 0x000fc800078e0069 */
[----:B------:R-:W-:-:S04]  /*2ed0*/  F2FP.F16.F32.PACK_AB R60, RZ, R60 ;  /* 0x0000003cff3c723e */ /* 0x000fc800000000ff */
[----:B------:R-:W-:Y:S01]  /*2ee0*/  PRMT R119, R60, 0x7610, R119 ;  /* 0x000076103c777816 */ /* 0x000fe20000000077 */
[----:B------:R-:W-:-:S05]  /*2ef0*/  @P1 IMAD.MOV.U32 R60, RZ, RZ, R104 ;  /* 0x000000ffff3c1224 */ /* 0x000fca00078e0068 */
[----:B------:R0:W-:Y:S01]  /*2f00*/  @P1 STG.E.U16 desc[UR38][R60.64+0x12], R119 ;  /* 0x000012773c001986 */ /* 0x0001e2000c101526 */
[----:B------:R-:W-:Y:S05]  /*2f10*/  @!P0 BRA `(.L_x_39) ;  /* 0x0000000000048947 */ /* 0x000fea0003800000 */
[----:B------:R0:W5:Y:S02]  /*2f20*/  LDG.E.LTC128B.U16 R114, desc[UR38][R56.64+0x10] ;  /* 0x0000102638727981 */ /* 0x000164000c1e1520 */
.L_x_39:
[----:B------:R-:W-:Y:S05]  /*2f30*/  BSYNC B1 ;  /* 0x0000000000017941 */ /* 0x000fea0003800000 */
.L_x_38:
[----:B0----5:R-:W-:Y:S01]  /*2f40*/  HADD2.F32 R60, -RZ, R114.H0_H0 ;  /* 0x20000072ff3c7230 */ /* 0x021fe20000004100 */
[----:B------:R-:W-:Y:S01]  /*2f50*/  ISETP.GT.AND P1, PT, R3, 0x8, P3 ;  /* 0x000000080300780c */ /* 0x000fe20001f24270 */
[----:B------:R-:W-:Y:S03]  /*2f60*/  BSSY B1, `(.L_x_40) ;  /* 0x0000007000017945 */ /* 0x000fe60003800000 */
[----:B------:R-:W-:-:S04]  /*2f70*/  FMUL R61, R60, R89 ;  /* 0x000000593c3d7220 */ /* 0x000fc80000400000 */
[----:B------:R-:W-:-:S05]  /*2f80*/  FFMA R61, R62, R88, R61 ;  /* 0x000000583e3d7223 */ /* 0x000fca000000003d */
[----:B------:R-:W-:-:S05]  /*2f90*/  F2FP.F16.F32.PACK_AB R61, RZ, R61 ;  /* 0x0000003dff3d723e */ /* 0x000fca00000000ff */
[----:B------:R0:W-:Y:S01]  /*2fa0*/  @P0 STG.E.U16 desc[UR38][R58.64+0x10], R61 ;  /* 0x0000103d3a000986 */ /* 0x0001e2000c101526 */
[----:B------:R-:W-:Y:S05]  /*2fb0*/  @!P1 BRA `(.L_x_41) ;  /* 0x0000000000049947 */ /* 0x000fea0003800000 */
[----:B------:R0:W5:Y:S02]  /*2fc0*/  LDG.E.LTC128B.U16 R114, desc[UR38][R56.64+0x12] ;  /* 0x0000122638727981 */ /* 0x000164000c1e1520 */
.L_x_41:
[----:B------:R-:W-:Y:S05]  /*2fd0*/  BSYNC B1 ;  /* 0x0000000000017941 */ /* 0x000fea0003800000 */
.L_x_40:
[----:B-----5:R-:W-:Y:S01]  /*2fe0*/  HADD2.F32 R60, -RZ, R114.H0_H0 ;  /* 0x20000072ff3c7230 */ /* 0x020fe20000004100 */
[----:B------:R-:W-:Y:S01]  /*2ff0*/  IADD3 R123, P0, R108, 0x80, RZ ;  /* 0x000000806c7b7810 */ /* 0x000fe20007f1e0ff */
[----:B------:R-:W-:Y:S01]  /*3000*/  BSSY B1, `(.L_x_42) ;  /* 0x000000b000017945 */ /* 0x000fe20003800000 */
[----:B------:R-:W-:Y:S02]  /*3010*/  ISETP.GT.AND P2, PT, R4, 0x10, PT ;  /* 0x000000100400780c */ /* 0x000fe40003f44270 */
[----:B------:R-:W-:Y:S01]  /*3020*/  FMUL R60, R60, R89 ;  /* 0x000000593c3c7220 */ /* 0x000fe20000400000 */
[----:B------:R-:W-:Y:S01]  /*3030*/  IMAD.X R109, RZ, RZ, R109, P0 ;  /* 0x000000ffff6d7224 */ /* 0x000fe200000e066d */
[----:B------:R-:W-:Y:S02]  /*3040*/  ISETP.GT.AND P0, PT, R3, RZ, P2 ;  /* 0x000000ff0300720c */ /* 0x000fe40001704270 */
[----:B------:R-:W-:Y:S01]  /*3050*/  FFMA R60, R63, R88, R60 ;  /* 0x000000583f3c7223 */ /* 0x000fe2000000003c */
[----:B------:R-:W-:-:S04]  /*3060*/  P2R R119, PR, RZ, 0x4 ;  /* 0x00000004ff777803 */ /* 0x000fc80000000000 */
[----:B------:R-:W-:-:S05]  /*3070*/  F2FP.F16.F32.PACK_AB R60, RZ, R60 ;  /* 0x0000003cff3c723e */ /* 0x000fca00000000ff */
[----:B------:R0:W-:Y:S01]  /*3080*/  @P1 STG.E.U16 desc[UR38][R58.64+0x12], R60 ;  /* 0x0000123c3a001986 */ /* 0x0001e2000c101526 */
[----:B------:R-:W-:Y:S05]  /*3090*/  @!P0 BRA `(.L_x_43) ;  /* 0x0000000000048947 */ /* 0x000fea0003800000 */
[----:B------:R0:W5:Y:S02]  /*30a0*/  LDG.E.LTC128B.U16 R114, desc[UR38][R6.64+0x20] ;  /* 0x0000202606727981 */ /* 0x000164000c1e1520 */
.L_x_43:
[----:B------:R-:W-:Y:S05]  /*30b0*/  BSYNC B1 ;  /* 0x0000000000017941 */ /* 0x000fea0003800000 */
.L_x_42:
[----:B0----5:R-:W-:Y:S01]  /*30c0*/  HADD2.F32 R60, -RZ, R114.H0_H0 ;  /* 0x20000072ff3c7230 */ /* 0x021fe20000004100 */
[----:B------:R-:W-:Y:S01]  /*30d0*/  ISETP.GT.AND P1, PT, R4, 0x11, PT ;  /* 0x000000110400780c */ /* 0x000fe20003f24270 */
[-C--:B------:R-:W-:Y:S01]  /*30e0*/  IMAD.WIDE.U32 R62, R123, R106.reuse, R8 ;  /* 0x0000006a7b3e7225 */ /* 0x080fe200078e0008 */
[----:B------:R-:W-:Y:S03]  /*30f0*/  BSSY B1, `(.L_x_44) ;  /* 0x0000021000017945 */ /* 0x000fe60003800000 */
[----:B------:R-:W-:Y:S01]  /*3100*/  FMUL R21, R60, R89 ;  /* 0x000000593c157220 */ /* 0x000fe20000400000 */
[----:B------:R-:W-:-:S03]  /*3110*/  IMAD R60, R109, R106, RZ ;  /* 0x0000006a6d3c7224 */ /* 0x000fc600078e02ff */
[----:B------:R-:W-:Y:S01]  /*3120*/  FFMA R21, R64, R88, R21 ;  /* 0x0000005840157223 */ /* 0x000fe20000000015 */
[C---:B------:R-:W-:Y:S02]  /*3130*/  IMAD R121, R123.reuse, R107, R60 ;  /* 0x0000006b7b797224 */ /* 0x040fe400078e023c */
[----:B------:R-:W-:Y:S02]  /*3140*/  IMAD.WIDE.U32 R60, R123, R106, R102 ;  /* 0x0000006a7b3c7225 */ /* 0x000fe400078e0066 */
[----:B------:R-:W-:Y:S02]  /*3150*/  F2FP.F16.F32.PACK_AB R21, RZ, R21 ;  /* 0x00000015ff15723e */ /* 0x000fe400000000ff */
[----:B------:R-:W-:Y:S02]  /*3160*/  IMAD.IADD R63, R121, 0x1, R63 ;  /* 0x00000001793f7824 */ /* 0x000fe400078e023f */
[----:B------:R-:W-:Y:S01]  /*3170*/  PRMT R107, R21, 0x7610, R107 ;  /* 0x00007610156b7816 */ /* 0x000fe2000000006b */
[----:B------:R-:W-:-:S02]  /*3180*/  IMAD.IADD R21, R61, 0x1, R121 ;  /* 0x000000013d157824 */ /* 0x000fc400078e0279 */
[----:B------:R-:W-:Y:S02]  /*3190*/  IMAD.WIDE.U32 R108, R19, R14, R62 ;  /* 0x0000000e136c7225 */ /* 0x000fe400078e003e */
[----:B------:R0:W-:Y:S01]  /*31a0*/  @P0 STG.E.U16 desc[UR38][R104.64+0x20], R107 ;  /* 0x0000206b68000986 */ /* 0x0001e2000c101526 */
[----:B------:R-:W-:-:S04]  /*31b0*/  LEA R62, P0, R60, R12, 0x1 ;  /* 0x0000000c3c3e7211 */ /* 0x000fc800078008ff */
[----:B------:R-:W-:Y:S01]  /*31c0*/  LEA.HI.X R63, R60, R13, R21, 0x1, P0 ;  /* 0x0000000d3c3f7211 */ /* 0x000fe200000f0c15 */
[----:B------:R-:W-:Y:S01]  /*31d0*/  IMAD.IADD R21, R101, 0x1, R109 ;  /* 0x0000000165157824 */ /* 0x000fe200078e026d */
[----:B------:R-:W-:-:S04]  /*31e0*/  LEA R60, P0, R108, R12, 0x1 ;  /* 0x0000000c6c3c7211 */ /* 0x000fc800078008ff */
[----:B------:R-:W-:Y:S01]  /*31f0*/  LEA.HI.X R61, R108, R13, R21, 0x1, P0 ;  /* 0x0000000d6c3d7211 */ /* 0x000fe200000f0c15 */
[----:B0-----:R-:W-:-:S04]  /*3200*/  IMAD.WIDE.U32 R106, R123, R106, R112 ;  /* 0x0000006a7b6a7225 */ /* 0x001fc800078e0070 */
[----:B------:R-:W-:Y:S01]  /*3210*/  IMAD.IADD R121, R121, 0x1, R107 ;  /* 0x0000000179797824 */ /* 0x000fe200078e026b */
[----:B------:R-:W-:-:S05]  /*3220*/  IADD3 R64, P0, R20, R106, RZ ;  /* 0x0000006a14407210 */ /* 0x000fca0007f1e0ff */
[----:B------:R-:W-:Y:S01]  /*3230*/  IMAD.X R102, R121, 0x1, R103, P0 ;  /* 0x0000000179667824 */ /* 0x000fe200000e0667 */
[----:B------:R-:W-:-:S05]  /*3240*/  IADD3 R20, P0, R8, R106, RZ ;  /* 0x0000006a08147210 */ /* 0x000fca0007f1e0ff */
[----:B------:R-:W-:Y:S01]  /*3250*/  IMAD.X R21, R9, 0x1, R121, P0 ;  /* 0x0000000109157824 */ /* 0x000fe200000e0679 */
[----:B------:R-:W-:Y:S01]  /*3260*/  LEA R8, P0, R64, R12, 0x1 ;  /* 0x0000000c40087211 */ /* 0x000fe200078008ff */
[----:B------:R-:W-:-:S03]  /*3270*/  IMAD.WIDE.U32 R20, R19, R14, R20 ;  /* 0x0000000e13147225 */ /* 0x000fc600078e0014 */
[----:B------:R-:W-:Y:S01]  /*3280*/  LEA.HI.X R9, R64, R13, R102, 0x1, P0 ;  /* 0x0000000d40097211 */ /* 0x000fe200000f0c66 */
[----:B------:R-:W-:Y:S01]  /*3290*/  IMAD.IADD R101, R101, 0x1, R21 ;  /* 0x0000000165657824 */ /* 0x000fe200078e0215 */
[----:B------:R-:W-:-:S04]  /*32a0*/  LEA R12, P0, R20, R12, 0x1 ;  /* 0x0000000c140c7211 */ /* 0x000fc800078008ff */
[----:B------:R-:W-:Y:S02]  /*32b0*/  LEA.HI.X R13, R20, R13, R101, 0x1, P0 ;  /* 0x0000000d140d7211 */ /* 0x000fe400000f0c65 */
[----:B------:R-:W-:Y:S02]  /*32c0*/  ISETP.GT.AND P0, PT, R3, RZ, P1 ;  /* 0x000000ff0300720c */ /* 0x000fe40000f04270 */
[----:B------:R-:W-:-:S11]  /*32d0*/  P2R R101, PR, RZ, 0x2 ;  /* 0x00000002ff657803 */ /* 0x000fd60000000000 */
[----:B------:R-:W-:Y:S05]  /*32e0*/  @!P0 BRA `(.L_x_45) ;  /* 0x0000000000048947 */ /* 0x000fea0003800000 */
[----:B------:R0:W5:Y:S02]  /*32f0*/  LDG.E.LTC128B.U16 R114, desc[UR38][R6.64+0x22] ;  /* 0x0000222606727981 */ /* 0x000164000c1e1520 */
.L_x_45:
[----:B------:R-:W-:Y:S05]  /*3300*/  BSYNC B1 ;  /* 0x0000000000017941 */ /* 0x000fea0003800000 */
.L_x_44:
[----:B-----5:R-:W-:Y:S01]  /*3310*/  HADD2.F32 R14, -RZ, R114.H0_H0 ;  /* 0x20000072ff0e7230 */ /* 0x020fe20000004100 */
[----:B------:R-:W-:Y:S01]  /*3320*/  BSSY B1, `(.L_x_46) ;  /* 0x000000a000017945 */ /* 0x000fe20003800000 */
[----:B------:R-:W-:Y:S02]  /*3330*/  @P0 IMAD.MOV.U32 R20, RZ, RZ, R104 ;  /* 0x000000ffff140224 */ /* 0x000fe400078e0068 */
[----:B------:R-:W-:Y:S02]  /*3340*/  @P0 IMAD.MOV.U32 R21, RZ, RZ, R105 ;  /* 0x000000ffff150224 */ /* 0x000fe400078e0069 */
[----:B------:R-:W-:-:S04]  /*3350*/  FMUL R14, R14, R89 ;  /* 0x000000590e0e7220 */ /* 0x000fc80000400000 */
[----:B------:R-:W-:-:S05]  /*3360*/  FFMA R14, R65, R88, R14 ;  /* 0x00000058410e7223 */ /* 0x000fca000000000e */
[----:B------:R-:W-:-:S05]  /*3370*/  F2FP.F16.F32.PACK_AB R14, RZ, R14 ;  /* 0x0000000eff0e723e */ /* 0x000fca00000000ff */
[----:B------:R0:W-:Y:S01]  /*3380*/  @P0 STG.E.U16 desc[UR38][R20.64+0x22], R14 ;  /* 0x0000220e14000986 */ /* 0x0001e2000c101526 */
[----:B------:R-:W-:-:S13]  /*3390*/  ISETP.GT.AND P0, PT, R3, 0x8, P2 ;  /* 0x000000080300780c */ /* 0x000fda0001704270 */
[----:B0-----:R-:W-:Y:S05]  /*33a0*/  @!P0 BRA `(.L_x_47) ;  /* 0x0000000000048947 */ /* 0x001fea0003800000 */
[----:B------:R0:W5:Y:S02]  /*33b0*/  LDG.E.LTC128B.U16 R114, desc[UR38][R56.64+0x20] ;  /* 0x0000202638727981 */ /* 0x000164000c1e1520 */
.L_x_47:
[----:B------:R-:W-:Y:S05]  /*33c0*/  BSYNC B1 ;  /* 0x0000000000017941 */ /* 0x000fea0003800000 */
.L_x_46:
[----:B-----5:R-:W-:Y:S01]  /*33d0*/  HADD2.F32 R14, -RZ, R114.H0_H0 ;  /* 0x20000072ff0e7230 */ /* 0x020fe20000004100 */
[----:B------:R-:W-:Y:S04]  /*33e0*/  BSSY B1, `(.L_x_48) ;  /* 0x0000008000017945 */ /* 0x000fe80003800000 */
[----:B------:R-:W-:-:S04]  /*33f0*/  FMUL R19, R14, R89 ;  /* 0x000000590e137220 */ /* 0x000fc80000400000 */
[----:B------:R-:W-:-:S05]  /*3400*/  FFMA R19, R66, R88, R19 ;  /* 0x0000005842137223 */ /* 0x000fca0000000013 */
[----:B------:R-:W-:-:S05]  /*3410*/  F2FP.F16.F32.PACK_AB R19, RZ, R19 ;  /* 0x00000013ff13723e */ /* 0x000fca00000000ff */
[----:B------:R0:W-:Y:S01]  /*3420*/  @P0 STG.E.U16 desc[UR38][R58.64+0x20], R19 ;  /* 0x000020133a000986 */ /* 0x0001e2000c101526 */
[----:B------:R-:W-:-:S13]  /*3430*/  ISETP.GT.AND P0, PT, R3, 0x8, P1 ;  /* 0x000000080300780c */ /* 0x000fda0000f04270 */
[----:B0-----:R-:W-:Y:S05]  /*3440*/  @!P0 BRA `(.L_x_49) ;  /* 0x0000000000048947 */ /* 0x001fea0003800000 */
[----:B------:R0:W5:Y:S02]  /*3450*/  LDG.E.LTC128B.U16 R114, desc[UR38][R56.64+0x22] ;  /* 0x0000222638727981 */ /* 0x000164000c1e1520 */
.L_x_49:
[----:B------:R-:W-:Y:S05]  /*3460*/  BSYNC B1 ;  /* 0x0000000000017941 */ /* 0x000fea0003800000 */
.L_x_48:
[----:B-----5:R-:W-:Y:S01]  /*3470*/  HADD2.F32 R14, -RZ, R114.H0_H0 ;  /* 0x20000072ff0e7230 */ /* 0x020fe20000004100 */
[----:B------:R-:W-:Y:S01]  /*3480*/  ISETP.GT.AND P2, PT, R4, 0x18, PT ;  /* 0x000000180400780c */ /* 0x000fe20003f44270 */
[----:B------:R-:W-:Y:S03]  /*3490*/  BSSY B1, `(.L_x_50) ;  /* 0x0000009000017945 */ /* 0x000fe60003800000 */
[----:B------:R-:W-:Y:S01]  /*34a0*/  FMUL R14, R14, R89 ;  /* 0x000000590e0e7220 */ /* 0x000fe20000400000 */
[----:B------:R-:W-:-:S03]  /*34b0*/  P2R R102, PR, RZ, 0x4 ;  /* 0x00000004ff667803 */ /* 0x000fc60000000000 */
[----:B------:R-:W-:-:S05]  /*34c0*/  FFMA R14, R67, R88, R14 ;  /* 0x00000058430e7223 */ /* 0x000fca000000000e */
[----:B------:R-:W-:-:S05]  /*34d0*/  F2FP.F16.F32.PACK_AB R14, RZ, R14 ;  /* 0x0000000eff0e723e */ /* 0x000fca00000000ff */
[----:B------:R0:W-:Y:S01]  /*34e0*/  @P0 STG.E.U16 desc[UR38][R58.64+0x22], R14 ;  /* 0x0000220e3a000986 */ /* 0x0001e2000c101526 */
[----:B------:R-:W-:-:S13]  /*34f0*/  ISETP.GT.AND P0, PT, R3, RZ, P2 ;  /* 0x000000ff0300720c */ /* 0x000fda0001704270 */
[----:B0-----:R-:W-:Y:S05]  /*3500*/  @!P0 BRA `(.L_x_51) ;  /* 0x0000000000048947 */ /* 0x001fea0003800000 */
[----:B------:R0:W5:Y:S02]  /*3510*/  LDG.E.LTC128B.U16 R114, desc[UR38][R6.64+0x30] ;  /* 0x0000302606727981 */ /* 0x000164000c1e1520 */
.L_x_51:
[----:B------:R-:W-:Y:S05]  /*3520*/  BSYNC B1 ;  /* 0x0000000000017941 */ /* 0x000fea0003800000 */
.L_x_50:
[----:B-----5:R-:W-:Y:S01]  /*3530*/  HADD2.F32 R14, -RZ, R114.H0_H0 ;  /* 0x20000072ff0e7230 */ /* 0x020fe20000004100 */
[----:B------:R-:W-:Y:S01]  /*3540*/  ISETP.GT.AND P1, PT, R4, 0x19, PT ;  /* 0x000000190400780c */ /* 0x000fe20003f24270 */
[----:B------:R-:W-:Y:S01]  /*3550*/  @P0 IMAD.MOV.U32 R20, RZ, RZ, R104 ;  /* 0x000000ffff140224 */ /* 0x000fe200078e0068 */
[----:B------:R-:W-:Y:S01]  /*3560*/  BSSY B1, `(.L_x_52) ;  /* 0x000000a000017945 */ /* 0x000fe20003800000 */
[----:B------:R-:W-:Y:S02]  /*3570*/  @P0 IMAD.MOV.U32 R21, RZ, RZ, R105 ;  /* 0x000000ffff150224 */ /* 0x000fe400078e0069 */
[----:B------:R-:W-:-:S04]  /*3580*/  FMUL R19, R14, R89 ;  /* 0x000000590e137220 */ /* 0x000fc80000400000 */
[----:B------:R-:W-:Y:S01]  /*3590*/  FFMA R19, R68, R88, R19 ;  /* 0x0000005844137223 */ /* 0x000fe20000000013 */
[----:B------:R-:W-:-:S04]  /*35a0*/  P2R R68, PR, RZ, 0x2 ;  /* 0x00000002ff447803 */ /* 0x000fc80000000000 */
[----:B------:R-:W-:-:S05]  /*35b0*/  F2FP.F16.F32.PACK_AB R19, RZ, R19 ;  /* 0x00000013ff13723e */ /* 0x000fca00000000ff */
[----:B------:R0:W-:Y:S01]  /*35c0*/  @P0 STG.E.U16 desc[UR38][R20.64+0x30], R19 ;  /* 0x0000301314000986 */ /* 0x0001e2000c101526 */
[----:B------:R-:W-:-:S13]  /*35d0*/  ISETP.GT.AND P0, PT, R3, RZ, P1 ;  /* 0x000000ff0300720c */ /* 0x000fda0000f04270 */
[----:B0-----:R-:W-:Y:S05]  /*35e0*/  @!P0 BRA `(.L_x_53) ;  /* 0x0000000000048947 */ /* 0x001fea0003800000 */
[----:B------:R0:W5:Y:S02]  /*35f0*/  LDG.E.LTC128B.U16 R114, desc[UR38][R6.64+0x32] ;  /* 0x0000322606727981 */ /* 0x000164000c1e1520 */
.L_x_53:
[----:B------:R-:W-:Y:S05]  /*3600*/  BSYNC B1 ;  /* 0x0000000000017941 */ /* 0x000fea0003800000 */
.L_x_52:
        /* <DEDUP_REMOVED lines=11> */
.L_x_55:
[----:B------:R-:W-:Y:S05]  /*36c0*/  BSYNC B1 ;  /* 0x0000000000017941 */ /* 0x000fea0003800000 */
.L_x_54:
        /* <DEDUP_REMOVED lines=9> */
.L_x_57:
[----:B------:R-:W-:Y:S05]  /*3760*/  BSYNC B1 ;  /* 0x0000000000017941 */ /* 0x000fea0003800000 */
.L_x_56:
        /* <DEDUP_REMOVED lines=11> */
.L_x_59:
[----:B------:R-:W-:Y:S05]  /*3820*/  BSYNC B1 ;  /* 0x0000000000017941 */ /* 0x000fea0003800000 */
.L_x_58:
[----:B-----5:R-:W-:Y:S01]  /*3830*/  HADD2.F32 R14, -RZ, R114.H0_H0 ;  /* 0x20000072ff0e7230 */ /* 0x020fe20000004100 */
[----:B------:R-:W-:Y:S01]  /*3840*/  ISETP.GT.AND P1, PT, R4, 0x21, PT ;  /* 0x000000210400780c */ /* 0x000fe20003f24270 */
[----:B------:R-:W-:Y:S01]  /*3850*/  @P0 IMAD.MOV.U32 R20, RZ, RZ, R104 ;  /* 0x000000ffff140224 */ /* 0x000fe200078e0068 */
[----:B------:R-:W-:Y:S01]  /*3860*/  BSSY B1, `(.L_x_60) ;  /* 0x000000a000017945 */ /* 0x000fe20003800000 */
[----:B------:R-:W-:Y:S02]  /*3870*/  @P0 IMAD.MOV.U32 R21, RZ, RZ, R105 ;  /* 0x000000ffff150224 */ /* 0x000fe400078e0069 */
        /* <DEDUP_REMOVED lines=8> */
.L_x_61:
[----:B------:R-:W-:Y:S05]  /*3900*/  BSYNC B1 ;  /* 0x0000000000017941 */ /* 0x000fea0003800000 */
.L_x_60:
        /* <DEDUP_REMOVED lines=11> */
.L_x_63:
[----:B------:R-:W-:Y:S05]  /*39c0*/  BSYNC B1 ;  /* 0x0000000000017941 */ /* 0x000fea0003800000 */
.L_x_62:
        /* <DEDUP_REMOVED lines=9> */
.L_x_65:
[----:B------:R-:W-:Y:S05]  /*3a60*/  BSYNC B1 ;  /* 0x0000000000017941 */ /* 0x000fea0003800000 */
.L_x_64:
        /* <DEDUP_REMOVED lines=11> */
.L_x_67:
[----:B------:R-:W-:Y:S05]  /*3b20*/  BSYNC B1 ;  /* 0x0000000000017941 */ /* 0x000fea0003800000 */
.L_x_66:
        /* <DEDUP_REMOVED lines=13> */
.L_x_69:
[----:B------:R-:W-:Y:S05]  /*3c00*/  BSYNC B1 ;  /* 0x0000000000017941 */ /* 0x000fea0003800000 */
.L_x_68:
        /* <DEDUP_REMOVED lines=11> */
.L_x_71:
[----:B------:R-:W-:Y:S05]  /*3cc0*/  BSYNC B1 ;  /* 0x0000000000017941 */ /* 0x000fea0003800000 */
.L_x_70:
        /* <DEDUP_REMOVED lines=9> */
.L_x_73:
[----:B------:R-:W-:Y:S05]  /*3d60*/  BSYNC B1 ;  /* 0x0000000000017941 */ /* 0x000fea0003800000 */
.L_x_72:
[----:B-----5:R-:W-:Y:S01]  /*3d70*/  HADD2.F32 R14, -RZ, R114.H0_H0 ;  /* 0x20000072ff0e7230 */ /* 0x020fe20000004100 */
[----:B------:R-:W-:Y:S01]  /*3d80*/  ISETP.GT.AND P3, PT, R4, 0x30, PT ;  /* 0x000000300400780c */ /* 0x000fe20003f64270 */
[----:B------:R-:W-:Y:S03]  /*3d90*/  BSSY B1, `(.L_x_74) ;  /* 0x0000008000017945 */ /* 0x000fe60003800000 */
[----:B------:R-:W-:-:S04]  /*3da0*/  FMUL R14, R14, R89 ;  /* 0x000000590e0e7220 */ /* 0x000fc80000400000 */
[----:B------:R-:W-:-:S05]  /*3db0*/  FFMA R14, R79, R88, R14 ;  /* 0x000000584f0e7223 */ /* 0x000fca000000000e */
[----:B------:R-:W-:-:S05]  /*3dc0*/  F2FP.F16.F32.PACK_AB R14, RZ, R14 ;  /* 0x0000000eff0e723e */ /* 0x000fca00000000ff */
[----:B------:R0:W-:Y:S01]  /*3dd0*/  @P0 STG.E.U16 desc[UR38][R58.64+0x52], R14 ;  /* 0x0000520e3a000986 */ /* 0x0001e2000c101526 */
[----:B------:R-:W-:-:S13]  /*3de0*/  ISETP.GT.AND P0, PT, R3, RZ, P3 ;  /* 0x000000ff0300720c */ /* 0x000fda0001f04270 */
[----:B0-----:R-:W-:Y:S05]  /*3df0*/  @!P0 BRA `(.L_x_75) ;  /* 0x0000000000048947 */ /* 0x001fea0003800000 */
[----:B------:R0:W5:Y:S02]  /*3e00*/  LDG.E.LTC128B.U16 R114, desc[UR38][R6.64+0x60] ;  /* 0x0000602606727981 */ /* 0x000164000c1e1520 */
.L_x_75:
[----:B------:R-:W-:Y:S05]  /*3e10*/  BSYNC B1 ;  /* 0x0000000000017941 */ /* 0x000fea0003800000 */
.L_x_74:
[----:B-----5:R-:W-:Y:S01]  /*3e20*/  HADD2.F32 R14, -RZ, R114.H0_H0 ;  /* 0x20000072ff0e7230 */ /* 0x020fe20000004100 */
[----:B------:R-:W-:Y:S01]  /*3e30*/  ISETP.GT.AND P2, PT, R4, 0x31, PT ;  /* 0x000000310400780c */ /* 0x000fe20003f44270 */
[----:B------:R-:W-:Y:S01]  /*3e40*/  @P0 IMAD.MOV.U32 R20, RZ, RZ, R104 ;  /* 0x000000ffff140224 */ /* 0x000fe200078e0068 */
[----:B------:R-:W-:Y:S01]  /*3e50*/  BSSY B1, `(.L_x_76) ;  /* 0x0000009000017945 */ /* 0x000fe20003800000 */
[----:B------:R-:W-:Y:S02]  /*3e60*/  @P0 IMAD.MOV.U32 R21, RZ, RZ, R105 ;  /* 0x000000ffff150224 */ /* 0x000fe400078e0069 */
[----:B------:R-:W-:-:S04]  /*3e70*/  FMUL R19, R14, R89 ;  /* 0x000000590e137220 */ /* 0x000fc80000400000 */
[----:B------:R-:W-:-:S05]  /*3e80*/  FFMA R19, R80, R88, R19 ;  /* 0x0000005850137223 */ /* 0x000fca0000000013 */
[----:B------:R-:W-:-:S05]  /*3e90*/  F2FP.F16.F32.PACK_AB R19, RZ, R19 ;  /* 0x00000013ff13723e */ /* 0x000fca00000000ff */
[----:B------:R0:W-:Y:S01]  /*3ea0*/  @P0 STG.E.U16 desc[UR38][R20.64+0x60], R19 ;  /* 0x0000601314000986 */ /* 0x0001e2000c101526 */
[----:B------:R-:W-:-:S13]  /*3eb0*/  ISETP.GT.AND P0, PT, R3, RZ, P2 ;  /* 0x000000ff0300720c */ /* 0x000fda0001704270 */
[----:B0-----:R-:W-:Y:S05]  /*3ec0*/  @!P0 BRA `(.L_x_77) ;  /* 0x0000000000048947 */ /* 0x001fea0003800000 */
[----:B------:R0:W5:Y:S02]  /*3ed0*/  LDG.E.LTC128B.U16 R114, desc[UR38][R6.64+0x62] ;  /* 0x0000622606727981 */ /* 0x000164000c1e1520 */
.L_x_77:
[----:B------:R-:W-:Y:S05]  /*3ee0*/  BSYNC B1 ;  /* 0x0000000000017941 */ /* 0x000fea0003800000 */
.L_x_76:
        /* <DEDUP_REMOVED lines=11> */
.L_x_79:
[----:B------:R-:W-:Y:S05]  /*3fa0*/  BSYNC B1 ;  /* 0x0000000000017941 */ /* 0x000fea0003800000 */
.L_x_78:
        /* <DEDUP_REMOVED lines=9> */
.L_x_81:
[----:B------:R-:W-:Y:S05]  /*4040*/  BSYNC B1 ;  /* 0x0000000000017941 */ /* 0x000fea0003800000 */
.L_x_80:
        /* <DEDUP_REMOVED lines=10> */
.L_x_83:
[----:B------:R-:W-:Y:S05]  /*40f0*/  BSYNC B1 ;  /* 0x0000000000017941 */ /* 0x000fea0003800000 */
.L_x_82:
        /* <DEDUP_REMOVED lines=8> */
[----:B------:R-:W-:-:S05]  /*4180*/  IADD3 R20, P0, R15, R110, RZ ;  /* 0x0000006e0f147210 */ /* 0x000fca0007f1e0ff */
[----:B------:R-:W-:Y:S01]  /*4190*/  IMAD.X R21, R5, 0x1, R111, P0 ;  /* 0x0000000105157824 */ /* 0x000fe200000e066f */
[----:B------:R-:W-:-:S05]  /*41a0*/  IADD3 R64, P0, R15, R110, RZ ;  /* 0x0000006e0f407210 */ /* 0x000fca0007f1e0ff */
[----:B------:R-:W-:Y:S01]  /*41b0*/  IMAD.X R65, R5, 0x1, R111, P0 ;  /* 0x0000000105417824 */ /* 0x000fe200000e066f */
[----:B------:R-:W-:-:S05]  /*41c0*/  IADD3 R14, P0, R15, R104, RZ ;  /* 0x000000680f0e7210 */ /* 0x000fca0007f1e0ff */
[----:B------:R-:W-:Y:S01]  /*41d0*/  IMAD.X R15, R5, 0x1, R105, P0 ;  /* 0x00000001050f7824 */ /* 0x000fe200000e0669 */
[----:B------:R-:W-:-:S04]  /*41e0*/  ISETP.GT.AND P0, PT, R4, 0x39, PT ;  /* 0x000000390400780c */ /* 0x000fc80003f04270 */
[----:B------:R-:W-:-:S13]  /*41f0*/  ISETP.GT.AND P4, PT, R3, RZ, P0 ;  /* 0x000000ff0300720c */ /* 0x000fda0000784270 */
[----:B0-----:R-:W-:Y:S05]  /*4200*/  @!P4 BRA `(.L_x_85) ;  /* 0x000000000004c947 */ /* 0x001fea0003800000 */
[----:B------:R0:W5:Y:S02]  /*4210*/  LDG.E.LTC128B.U16 R114, desc[UR38][R6.64+0x72] ;  /* 0x0000722606727981 */ /* 0x000164000c1e1520 */
.L_x_85:
[----:B------:R-:W-:Y:S05]  /*4220*/  BSYNC B1 ;  /* 0x0000000000017941 */ /* 0x000fea0003800000 */
.L_x_84:
        /* <DEDUP_REMOVED lines=9> */
.L_x_87:
[----:B------:R-:W-:Y:S05]  /*42c0*/  BSYNC B1 ;  /* 0x0000000000017941 */ /* 0x000fea0003800000 */
.L_x_86:
        /* <DEDUP_REMOVED lines=9> */
.L_x_89:
[----:B------:R-:W-:Y:S05]  /*4360*/  BSYNC B1 ;  /* 0x0000000000017941 */ /* 0x000fea0003800000 */
.L_x_88:
[----:B-----5:R-:W-:-:S05]  /*4370*/  HADD2.F32 R4, -RZ, R114.H0_H0 ;  /* 0x20000072ff047230 */ /* 0x020fca0000004100 */
[----:B------:R-:W-:-:S04]  /*4380*/  FMUL R4, R4, R89 ;  /* 0x0000005904047220 */ /* 0x000fc80000400000 */
[----:B------:R-:W-:-:S05]  /*4390*/  FFMA R4, R87, R88, R4 ;  /* 0x0000005857047223 */ /* 0x000fca0000000004 */
[----:B------:R-:W-:-:S04]  /*43a0*/  F2FP.F16.F32.PACK_AB R4, RZ, R4 ;  /* 0x00000004ff04723e */ /* 0x000fc800000000ff */
[----:B-1-34-:R-:W-:-:S05]  /*43b0*/  PRMT R6, R4, 0x7610, R6 ;  /* 0x0000761004067816 */ /* 0x01afca0000000006 */
[----:B------:R1:W-:Y:S01]  /*43c0*/  @P4 STG.E.U16 desc[UR38][R58.64+0x72], R6 ;  /* 0x000072063a004986 */ /* 0x0003e2000c101526 */
[----:B------:R-:W-:-:S13]  /*43d0*/  ISETP.GT.AND P4, PT, R3, 0x80, P6 ;  /* 0x000000800300780c */ /* 0x000fda0003784270 */
[----:B------:R-:W3:Y:S01]  /*43e0*/  @P4 LDG.E.LTC128B.U16 R114, desc[UR38][R62.64] ;  /* 0x000000263e724981 */ /* 0x000ee2000c1e1520 */
[----:B------:R-:W-:Y:S01]  /*43f0*/  BSSY B1, `(.L_x_90) ;  /* 0x000000a000017945 */ /* 0x000fe20003800000 */
[----:B---3--:R-:W-:-:S05]  /*4400*/  HADD2.F32 R4, -RZ, R114.H0_H0 ;  /* 0x20000072ff047230 */ /* 0x008fca0000004100 */
[----:B------:R-:W-:-:S04]  /*4410*/  FMUL R5, R4, R89 ;  /* 0x0000005904057220 */ /* 0x000fc80000400000 */
[----:B------:R-:W-:-:S05]  /*4420*/  FFMA R5, R24, R88, R5 ;  /* 0x0000005818057223 */ /* 0x000fca0000000005 */
[----:B------:R-:W-:-:S05]  /*4430*/  F2FP.F16.F32.PACK_AB R5, RZ, R5 ;  /* 0x00000005ff05723e */ /* 0x000fca00000000ff */
[----:B------:R1:W-:Y:S01]  /*4440*/  @P4 STG.E.U16 desc[UR38][R14.64], R5 ;  /* 0x000000050e004986 */ /* 0x0003e2000c101526 */
[----:B------:R-:W-:-:S04]  /*4450*/  ISETP.NE.AND P4, PT, R117, RZ, PT ;  /* 0x000000ff7500720c */ /* 0x000fc80003f85270 */
[----:B------:R-:W-:-:S13]  /*4460*/  ISETP.GT.AND P4, PT, R3, 0x80, P4 ;  /* 0x000000800300780c */ /* 0x000fda0002784270 */
[----:B-1----:R-:W-:Y:S05]  /*4470*/  @!P4 BRA `(.L_x_91) ;  /* 0x000000000004c947 */ /* 0x002fea0003800000 */
[----:B------:R1:W5:Y:S02]  /*4480*/  LDG.E.LTC128B.U16 R114, desc[UR38][R60.64+0x2] ;  /* 0x000002263c727981 */ /* 0x000364000c1e1520 */
.L_x_91:
[----:B------:R-:W-:Y:S05]  /*4490*/  BSYNC B1 ;  /* 0x0000000000017941 */ /* 0x000fea0003800000 */
.L_x_90:
[----:B-----5:R-:W-:Y:S01]  /*44a0*/  HADD2.F32 R4, -RZ, R114.H0_H0 ;  /* 0x20000072ff047230 */ /* 0x020fe20000004100 */
[----:B------:R-:W-:Y:S01]  /*44b0*/  ISETP.GT.AND P6, PT, R3, 0x88, P6 ;  /* 0x000000880300780c */ /* 0x000fe200037c4270 */
[----:B------:R-:W-:Y:S01]  /*44c0*/  @P4 IMAD.MOV.U32 R5, RZ, RZ, R15 ;  /* 0x000000ffff054224 */ /* 0x000fe200078e000f */
[----:B------:R-:W-:Y:S02]  /*44d0*/  BSSY B1, `(.L_x_92) ;  /* 0x0000009000017945 */ /* 0x000fe40003800000 */
[----:B------:R-:W-:-:S04]  /*44e0*/  FMUL R4, R4, R89 ;  /* 0x0000005904047220 */ /* 0x000fc80000400000 */
[----:B------:R-:W-:-:S05]  /*44f0*/  FFMA R4, R25, R88, R4 ;  /* 0x0000005819047223 */ /* 0x000fca0000000004 */
[----:B------:R-:W-:-:S04]  /*4500*/  F2FP.F16.F32.PACK_AB R4, RZ, R4 ;  /* 0x00000004ff04723e */ /* 0x000fc800000000ff */
[----:B------:R-:W-:Y:S01]  /*4510*/  PRMT R6, R4, 0x7610, R6 ;  /* 0x0000761004067816 */ /* 0x000fe20000000006 */
[----:B------:R-:W-:-:S05]  /*4520*/  @P4 IMAD.MOV.U32 R4, RZ, RZ, R14 ;  /* 0x000000ffff044224 */ /* 0x000fca00078e000e */
[----:B------:R3:W-:Y:S01]  /*4530*/  @P4 STG.E.U16 desc[UR38][R4.64+0x2], R6 ;  /* 0x0000020604004986 */ /* 0x0007e2000c101526 */
[----:B------:R-:W-:Y:S05]  /*4540*/  @!P6 BRA `(.L_x_93) ;  /* 0x000000000004e947 */ /* 0x000fea0003800000 */
[----:B------:R4:W5:Y:S02]  /*4550*/  LDG.E.LTC128B.U16 R114, desc[UR38][R8.64] ;  /* 0x0000002608727981 */ /* 0x000964000c1e1520 */
.L_x_93:
[----:B------:R-:W-:Y:S05]  /*4560*/  BSYNC B1 ;  /* 0x0000000000017941 */ /* 0x000fea0003800000 */
.L_x_92:
[----:B---3-5:R-:W-:Y:S01]  /*4570*/  HADD2.F32 R4, -RZ, R114.H0_H0 ;  /* 0x20000072ff047230 */ /* 0x028fe20000004100 */
[----:B------:R-:W-:Y:S01]  /*4580*/  ISETP.NE.AND P4, PT, R117, RZ, PT ;  /* 0x000000ff7500720c */ /* 0x000fe20003f85270 */
[----:B------:R-:W-:Y:S03]  /*4590*/  BSSY B1, `(.L_x_94) ;  /* 0x0000008000017945 */ /* 0x000fe60003800000 */
[----:B------:R-:W-:Y:S01]  /*45a0*/  FMUL R5, R4, R89 ;  /* 0x0000005904057220 */ /* 0x000fe20000400000 */
[----:B------:R-:W-:-:S03]  /*45b0*/  ISETP.GT.AND P4, PT, R3, 0x88, P4 ;  /* 0x000000880300780c */ /* 0x000fc60002784270 */
[----:B------:R-:W-:-:S05]  /*45c0*/  FFMA R5, R26, R88, R5 ;  /* 0x000000581a057223 */ /* 0x000fca0000000005 */
[----:B------:R-:W-:-:S05]  /*45d0*/  F2FP.F16.F32.PACK_AB R5, RZ, R5 ;  /* 0x00000005ff05723e */ /* 0x000fca00000000ff */
[----:B------:R3:W-:Y:S01]  /*45e0*/  @P6 STG.E.U16 desc[UR38][R20.64], R5 ;  /* 0x0000000514006986 */ /* 0x0007e2000c101526 */
[----:B------:R-:W-:Y:S05]  /*45f0*/  @!P4 BRA `(.L_x_95) ;  /* 0x000000000004c947 */ /* 0x000fea0003800000 */
[----:B------:R0:W5:Y:S02]  /*4600*/  LDG.E.LTC128B.U16 R114, desc[UR38][R12.64+0x2] ;  /* 0x000002260c727981 */ /* 0x000164000c1e1520 */
.L_x_95:
[----:B------:R-:W-:Y:S05]  /*4610*/  BSYNC B1 ;  /* 0x0000000000017941 */ /* 0x000fea0003800000 */
.L_x_94:
[----:B-----5:R-:W-:Y:S01]  /*4620*/  HADD2.F32 R4, -RZ, R114.H0_H0 ;  /* 0x20000072ff047230 */ /* 0x020fe20000004100 */
[----:B------:R-:W-:Y:S01]  /*4630*/  ISETP.NE.AND P6, PT, R115, RZ, PT ;  /* 0x000000ff7300720c */ /* 0x000fe20003fc5270 */
[----:B------:R-:W-:Y:S03]  /*4640*/  BSSY B1, `(.L_x_96) ;  /* 0x0000008000017945 */ /* 0x000fe60003800000 */
[----:B------:R-:W-:-:S04]  /*4650*/  FMUL R4, R4, R89 ;  /* 0x0000005904047220 */ /* 0x000fc80000400000 */
[----:B------:R-:W-:-:S05]  /*4660*/  FFMA R4, R27, R88, R4 ;  /* 0x000000581b047223 */ /* 0x000fca0000000004 */
[----:B------:R-:W-:-:S05]  /*4670*/  F2FP.F16.F32.PACK_AB R4, RZ, R4 ;  /* 0x00000004ff04723e */ /* 0x000fca00000000ff */
[----:B------:R0:W-:Y:S01]  /*4680*/  @P4 STG.E.U16 desc[UR38][R64.64+0x2], R4 ;  /* 0x0000020440004986 */ /* 0x0001e2000c101526 */
[----:B------:R-:W-:-:S13]  /*4690*/  ISETP.GT.AND P4, PT, R3, 0x80, P6 ;  /* 0x000000800300780c */ /* 0x000fda0003784270 */
[----:B0-----:R-:W-:Y:S05]  /*46a0*/  @!P4 BRA `(.L_x_97) ;  /* 0x000000000004c947 */ /* 0x001fea0003800000 */
[----:B------:R0:W5:Y:S02]  /*46b0*/  LDG.E.LTC128B.U16 R114, desc[UR38][R60.64+0x10] ;  /* 0x000010263c727981 */ /* 0x000164000c1e1520 */
.L_x_97:
[----:B------:R-:W-:Y:S05]  /*46c0*/  BSYNC B1 ;  /* 0x0000000000017941 */ /* 0x000fea0003800000 */
.L_x_96:
[----:B-----5:R-:W-:Y:S01]  /*46d0*/  HADD2.F32 R4, -RZ, R114.H0_H0 ;  /* 0x20000072ff047230 */ /* 0x020fe20000004100 */
[----:B------:R-:W-:Y:S01]  /*46e0*/  ISETP.NE.AND P6, PT, R118, RZ, PT ;  /* 0x000000ff7600720c */ /* 0x000fe20003fc5270 */
[----:B------:R-:W-:Y:S03]  /*46f0*/  BSSY B1, `(.L_x_98) ;  /* 0x000000b000017945 */ /* 0x000fe60003800000 */
[----:B---3--:R-:W-:Y:S01]  /*4700*/  FMUL R5, R4, R89 ;  /* 0x0000005904057220 */ /* 0x008fe20000400000 */
[----:B------:R-:W-:-:S03]  /*4710*/  @P4 IMAD.MOV.U32 R4, RZ, RZ, R14 ;  /* 0x000000ffff044224 */ /* 0x000fc600078e000e */
[----:B------:R-:W-:-:S05]  /*4720*/  FFMA R5, R28, R88, R5 ;  /* 0x000000581c057223 */ /* 0x000fca0000000005 */
[----:B------:R-:W-:-:S04]  /*4730*/  F2FP.F16.F32.PACK_AB R5, RZ, R5 ;  /* 0x00000005ff05723e */ /* 0x000fc800000000ff */
[----:B------:R-:W-:Y:S01]  /*4740*/  PRMT R6, R5, 0x7610, R6 ;  /* 0x0000761005067816 */ /* 0x000fe20000000006 */
[----:B------:R-:W-:-:S05]  /*4750*/  @P4 IMAD.MOV.U32 R5, RZ, RZ, R15 ;  /* 0x000000ffff054224 */ /* 0x000fca00078e000f */
[----:B------:R3:W-:Y:S01]  /*4760*/  @P4 STG.E.U16 desc[UR38][R4.64+0x10], R6 ;  /* 0x0000100604004986 */ /* 0x0007e2000c101526 */
[----:B------:R-:W-:-:S13]  /*4770*/  ISETP.GT.AND P4, PT, R3, 0x80, P6 ;  /* 0x000000800300780c */ /* 0x000fda0003784270 */
[----:B---3--:R-:W-:Y:S05]  /*4780*/  @!P4 BRA `(.L_x_99) ;  /* 0x000000000004c947 */ /* 0x008fea0003800000 */
[----:B------:R3:W5:Y:S02]  /*4790*/  LDG.E.LTC128B.U16 R114, desc[UR38][R60.64+0x12] ;  /* 0x000012263c727981 */ /* 0x000764000c1e1520 */
.L_x_99:
[----:B------:R-:W-:Y:S05]  /*47a0*/  BSYNC B1 ;  /* 0x0000000000017941 */ /* 0x000fea0003800000 */
.L_x_98:
[----:B-----5:R-:W-:Y:S01]  /*47b0*/  HADD2.F32 R4, -RZ, R114.H0_H0 ;  /* 0x20000072ff047230 */ /* 0x020fe20000004100 */
[----:B------:R-:W-:Y:S01]  /*47c0*/  BSSY B1, `(.L_x_100) ;  /* 0x000000c000017945 */ /* 0x000fe20003800000 */
[----:B------:R-:W-:-:S03]  /*47d0*/  @P4 IMAD.MOV.U32 R5, RZ, RZ, R15 ;  /* 0x000000ffff054224 */ /* 0x000fc600078e000f */
[----:B------:R-:W-:-:S04]  /*47e0*/  FMUL R4, R4, R89 ;  /* 0x0000005904047220 */ /* 0x000fc80000400000 */
[----:B------:R-:W-:-:S05]  /*47f0*/  FFMA R4, R29, R88, R4 ;  /* 0x000000581d047223 */ /* 0x000fca0000000004 */
[----:B------:R-:W-:-:S04]  /*4800*/  F2FP.F16.F32.PACK_AB R4, RZ, R4 ;  /* 0x00000004ff04723e */ /* 0x000fc800000000ff */
[----:B------:R-:W-:Y:S01]  /*4810*/  PRMT R6, R4, 0x7610, R6 ;  /* 0x0000761004067816 */ /* 0x000fe20000000006 */
[----:B------:R-:W-:-:S05]  /*4820*/  @P4 IMAD.MOV.U32 R4, RZ, RZ, R14 ;  /* 0x000000ffff044224 */ /* 0x000fca00078e000e */
[----:B------:R0:W-:Y:S01]  /*4830*/  @P4 STG.E.U16 desc[UR38][R4.64+0x12], R6 ;  /* 0x0000120604004986 */ /* 0x0001e2000c101526 */
[----:B------:R-:W-:-:S04]  /*4840*/  ISETP.NE.AND P4, PT, R115, RZ, PT ;  /* 0x000000ff7300720c */ /* 0x000fc80003f85270 */
[----:B------:R-:W-:-:S13]  /*4850*/  ISETP.GT.AND P4, PT, R3, 0x88, P4 ;  /* 0x000000880300780c */ /* 0x000fda0002784270 */
[----:B0-----:R-:W-:Y:S05]  /*4860*/  @!P4 BRA `(.L_x_101) ;  /* 0x000000000004c947 */ /* 0x001fea0003800000 */
[----:B------:R0:W5:Y:S02]  /*4870*/  LDG.E.LTC128B.U16 R114, desc[UR38][R12.64+0x10] ;  /* 0x000010260c727981 */ /* 0x000164000c1e1520 */
.L_x_101:
[----:B------:R-:W-:Y:S05]  /*4880*/  BSYNC B1 ;  /* 0x0000000000017941 */ /* 0x000fea0003800000 */
.L_x_100:
        /* <DEDUP_REMOVED lines=9> */
.L_x_103:
[----:B------:R-:W-:Y:S05]  /*4920*/  BSYNC B1 ;  /* 0x0000000000017941 */ /* 0x000fea0003800000 */
.L_x_102:
[----:B-----5:R-:W-:Y:S01]  /*4930*/  HADD2.F32 R4, -RZ, R114.H0_H0 ;  /* 0x20000072ff047230 */ /* 0x020fe20000004100 */
[----:B------:R-:W-:Y:S01]  /*4940*/  ISETP.NE.AND P6, PT, R119, RZ, PT ;  /* 0x000000ff7700720c */ /* 0x000fe20003fc5270 */
        /* <DEDUP_REMOVED lines=8> */
[----:B------:R-:W-:-:S13]  /*49d0*/  ISETP.GT.AND P4, PT, R3, 0x80, P6 ;  /* 0x000000800300780c */ /* 0x000fda0003784270 */
[----:B0-----:R-:W-:Y:S05]  /*49e0*/  @!P4 BRA `(.L_x_105) ;  /* 0x000000000004c947 */ /* 0x001fea0003800000 */
[----:B------:R0:W5:Y:S02]  /*49f0*/  LDG.E.LTC128B.U16 R114, desc[UR38][R60.64+0x20] ;  /* 0x000020263c727981 */ /* 0x000164000c1e1520 */
.L_x_105:
[----:B------:R-:W-:Y:S05]  /*4a00*/  BSYNC B1 ;  /* 0x0000000000017941 */ /* 0x000fea0003800000 */
.L_x_104:
[----:B-----5:R-:W-:Y:S01]  /*4a10*/  HADD2.F32 R4, -RZ, R114.H0_H0 ;  /* 0x20000072ff047230 */ /* 0x020fe20000004100 */
[----:B------:R-:W-:Y:S01]  /*4a20*/  ISETP.NE.AND P6, PT, R101, RZ, PT ;  /* 0x000000ff6500720c */ /* 0x000fe20003fc5270 */
[----:B------:R-:W-:Y:S03]  /*4a30*/  BSSY B1, `(.L_x_106) ;  /* 0x000000b000017945 */ /* 0x000fe60003800000 */
[----:B------:R-:W-:Y:S01]  /*4a40*/  FMUL R5, R4, R89 ;  /* 0x0000005904057220 */ /* 0x000fe20000400000 */
[----:B------:R-:W-:-:S03]  /*4a50*/  @P4 IMAD.MOV.U32 R4, RZ, RZ, R14 ;  /* 0x000000ffff044224 */ /* 0x000fc600078e000e */
        /* <DEDUP_REMOVED lines=8> */
.L_x_107:
[----:B------:R-:W-:Y:S05]  /*4ae0*/  BSYNC B1 ;  /* 0x0000000000017941 */ /* 0x000fea0003800000 */
.L_x_106:
        /* <DEDUP_REMOVED lines=13> */
.L_x_109:
[----:B------:R-:W-:Y:S05]  /*4bc0*/  BSYNC B1 ;  /* 0x0000000000017941 */ /* 0x000fea0003800000 */
.L_x_108:
[----:B-----5:R-:W-:Y:S01]  /*4bd0*/  HADD2.F32 R4, -RZ, R114.H0_H0 ;  /* 0x20000072ff047230 */ /* 0x020fe20000004100 */
[----:B------:R-:W-:Y:S04]  /*4be0*/  BSSY B1, `(.L_x_110) ;  /* 0x000000b000017945 */ /* 0x000fe80003800000 */
        /* <DEDUP_REMOVED lines=10> */
.L_x_111:
[----:B------:R-:W-:Y:S05]  /*4c90*/  BSYNC B1 ;  /* 0x0000000000017941 */ /* 0x000fea0003800000 */
.L_x_110:
        /* <DEDUP_REMOVED lines=13> */
.L_x_113:
[----:B------:R-:W-:Y:S05]  /*4d70*/  BSYNC B1 ;  /* 0x0000000000017941 */ /* 0x000fea0003800000 */
.L_x_112:
        /* <DEDUP_REMOVED lines=13> */
.L_x_115:
[----:B------:R-:W-:Y:S05]  /*4e50*/  BSYNC B1 ;  /* 0x0000000000017941 */ /* 0x000fea0003800000 */
.L_x_114:
        /* <DEDUP_REMOVED lines=13> */
.L_x_117:
[----:B------:R-:W-:Y:S05]  /*4f30*/  BSYNC B1 ;  /* 0x0000000000017941 */ /* 0x000fea0003800000 */
.L_x_116:
        /* <DEDUP_REMOVED lines=12> */
.L_x_119:
[----:B------:R-:W-:Y:S05]  /*5000*/  BSYNC B1 ;  /* 0x0000000000017941 */ /* 0x000fea0003800000 */
.L_x_118:
        /* <DEDUP_REMOVED lines=13> */
.L_x_121:
[----:B------:R-:W-:Y:S05]  /*50e0*/  BSYNC B1 ;  /* 0x0000000000017941 */ /* 0x000fea0003800000 */
.L_x_120:
        /* <DEDUP_REMOVED lines=13> */
.L_x_123:
[----:B------:R-:W-:Y:S05]  /*51c0*/  BSYNC B1 ;  /* 0x0000000000017941 */ /* 0x000fea0003800000 */
.L_x_122:
        /* <DEDUP_REMOVED lines=13> */
.L_x_125:
[----:B------:R-:W-:Y:S05]  /*52a0*/  BSYNC B1 ;  /* 0x0000000000017941 */ /* 0x000fea0003800000 */
.L_x_124:
        /* <DEDUP_REMOVED lines=12> */
.L_x_127:
[----:B------:R-:W-:Y:S05]  /*5370*/  BSYNC B1 ;  /* 0x0000000000017941 */ /* 0x000fea0003800000 */
.L_x_126:
        /* <DEDUP_REMOVED lines=13> */
.L_x_129:
[----:B------:R-:W-:Y:S05]  /*5450*/  BSYNC B1 ;  /* 0x0000000000017941 */ /* 0x000fea0003800000 */
.L_x_128:
        /* <DEDUP_REMOVED lines=12> */
.L_x_131:
[----:B------:R-:W-:Y:S05]  /*5520*/  BSYNC B1 ;  /* 0x0000000000017941 */ /* 0x000fea0003800000 */
.L_x_130:
        /* <DEDUP_REMOVED lines=12> */
.L_x_133:
[----:B------:R-:W-:Y:S05]  /*55f0*/  BSYNC B1 ;  /* 0x0000000000017941 */ /* 0x000fea0003800000 */
.L_x_132:
[----:B-----5:R-:W-:Y:S01]  /*5600*/  HADD2.F32 R4, -RZ, R114.H0_H0 ;  /* 0x20000072ff047230 */ /* 0x020fe20000004100 */
[----:B------:R-:W-:Y:S01]  /*5610*/  ISETP.GT.AND P5, PT, R3, 0x88, P5 ;  /* 0x000000880300780c */ /* 0x000fe20002fa4270 */
        /* <DEDUP_REMOVED lines=8> */
[----:B------:R-:W-:Y:S05]  /*56a0*/  @!P5 BRA `(.L_x_135) ;  /* 0x000000000004d947 */ /* 0x000fea0003800000 */
[----:B------:R0:W5:Y:S02]  /*56b0*/  LDG.E.LTC128B.U16 R114, desc[UR38][R12.64+0x52] ;  /* 0x000052260c727981 */ /* 0x000164000c1e1520 */
.L_x_135:
[----:B------:R-:W-:Y:S05]  /*56c0*/  BSYNC B1 ;  /* 0x0000000000017941 */ /* 0x000fea0003800000 */
.L_x_134:
[----:B0----5:R-:W-:Y:S01]  /*56d0*/  HADD2.F32 R4, -RZ, R114.H0_H0 ;  /* 0x20000072ff047230 */ /* 0x021fe20000004100 */
        /* <DEDUP_REMOVED lines=11> */
.L_x_137:
[----:B------:R-:W-:Y:S05]  /*5790*/  BSYNC B1 ;  /* 0x0000000000017941 */ /* 0x000fea0003800000 */
.L_x_136:
[----:B0----5:R-:W-:Y:S01]  /*57a0*/  HADD2.F32 R4, -RZ, R114.H0_H0 ;  /* 0x20000072ff047230 */ /* 0x021fe20000004100 */
        /* <DEDUP_REMOVED lines=11> */
.L_x_139:
[----:B------:R-:W-:Y:S05]  /*5860*/  BSYNC B1 ;  /* 0x0000000000017941 */ /* 0x000fea0003800000 */
.L_x_138:
        /* <DEDUP_REMOVED lines=12> */
.L_x_141:
[----:B------:R-:W-:Y:S05]  /*5930*/  BSYNC B1 ;  /* 0x0000000000017941 */ /* 0x000fea0003800000 */
.L_x_140:
        /* <DEDUP_REMOVED lines=12> */
.L_x_143:
[----:B------:R-:W-:Y:S05]  /*5a00*/  BSYNC B1 ;  /* 0x0000000000017941 */ /* 0x000fea0003800000 */
.L_x_142:
        /* <DEDUP_REMOVED lines=12> */
.L_x_145:
[----:B------:R-:W-:Y:S05]  /*5ad0*/  BSYNC B1 ;  /* 0x0000000000017941 */ /* 0x000fea0003800000 */
.L_x_144:
        /* <DEDUP_REMOVED lines=12> */
.L_x_147:
[----:B------:R-:W-:Y:S05]  /*5ba0*/  BSYNC B1 ;  /* 0x0000000000017941 */ /* 0x000fea0003800000 */
.L_x_146:
        /* <DEDUP_REMOVED lines=9> */
.L_x_149:
[----:B------:R-:W-:Y:S05]  /*5c40*/  BSYNC B1 ;  /* 0x0000000000017941 */ /* 0x000fea0003800000 */
.L_x_148:
        /* <DEDUP_REMOVED lines=12> */
.L_x_151:
[----:B------:R-:W-:Y:S05]  /*5d10*/  BSYNC B1 ;  /* 0x0000000000017941 */ /* 0x000fea0003800000 */
.L_x_150:
[----:B------:R-:W-:Y:S05]  /*5d20*/  @!P0 BRA `(.L_x_152) ;  /* 0x0000001400848947 */ /* 0x000fea0003800000 */
[----:B-----5:R-:W-:-:S05]  /*5d30*/  HADD2.F32 R114, -RZ, R114.H0_H0 ;  /* 0x20000072ff727230 */ /* 0x020fca0000004100 */
[----:B------:R-:W-:-:S04]  /*5d40*/  FMUL R114, R114, R89 ;  /* 0x0000005972727220 */ /* 0x000fc80000400000 */
[----:B------:R-:W-:-:S05]  /*5d50*/  FFMA R114, R55, R88, R114 ;  /* 0x0000005837727223 */ /* 0x000fca0000000072 */
[----:B------:R-:W-:-:S05]  /*5d60*/  F2FP.F16.F32.PACK_AB R114, RZ, R114 ;  /* 0x00000072ff72723e */ /* 0x000fca00000000ff */
[----:B------:R0:W-:Y:S01]  /*5d70*/  STG.E.U16 desc[UR38][R10.64+0x72], R114 ;  /* 0x000072720a007986 */ /* 0x0001e2000c101526 */
[----:B------:R-:W-:Y:S05]  /*5d80*/  BRA `(.L_x_152) ;  /* 0x00000014006c7947 */ /* 0x000fea0003800000 */
.L_x_29:
[----:B------:R-:W-:Y:S01]  /*5d90*/  ULDC.64 UR4, c[0x0][0x5c0] ;  /* 0x0001700000047ab9 */ /* 0x000fe20000000a00 */
[-C--:B------:R-:W-:Y:S01]  /*5da0*/  FMUL R56, R56, R88.reuse ;  /* 0x0000005838387220 */ /* 0x080fe20000400000 */
[----:B------:R-:W-:Y:S01]  /*5db0*/  LEA R10, P1, R112, UR4, 0x1 ;  /* 0x00000004700a7c11 */ /* 0x000fe2000f8208ff */
[----:B------:R-:W-:Y:S01]  /*5dc0*/  IMAD.SHL.U32 R7, R94, 0x2, RZ ;  /* 0x000000025e077824 */ /* 0x000fe200078e00ff */
[----:B------:R-:W-:Y:S01]  /*5dd0*/  ISETP.GT.AND P3, PT, R4, 0x1, PT ;  /* 0x000000010400780c */ /* 0x000fe20003f64270 */
[----:B------:R-:W-:Y:S01]  /*5de0*/  FMUL R57, R57, R88 ;  /* 0x0000005839397220 */ /* 0x000fe20000400000 */
[----:B------:R-:W-:Y:S01]  /*5df0*/  F2FP.F16.F32.PACK_AB R56, RZ, R56 ;  /* 0x00000038ff38723e */ /* 0x000fe200000000ff */
[-C--:B------:R-:W-:Y:S01]  /*5e00*/  FMUL R58, R58, R88.reuse ;  /* 0x000000583a3a7220 */ /* 0x080fe20000400000 */
[----:B------:R-:W-:Y:S01]  /*5e10*/  LEA.HI.X R11, R112, UR5, R105, 0x1, P1 ;  /* 0x00000005700b7c11 */ /* 0x000fe200088f0c69 */
[-C--:B------:R-:W-:Y:S01]  /*5e20*/  FMUL R59, R59, R88.reuse ;  /* 0x000000583b3b7220 */ /* 0x080fe20000400000 */
[----:B------:R-:W-:Y:S01]  /*5e30*/  ISETP.GT.AND P1, PT, R3, RZ, P3 ;  /* 0x000000ff0300720c */ /* 0x000fe20001f24270 */
[----:B------:R-:W-:Y:S01]  /*5e40*/  IMAD.SHL.U32 R19, R95, 0x2, RZ ;  /* 0x000000025f137824 */ /* 0x000fe200078e00ff */
[----:B------:R-:W-:Y:S01]  /*5e50*/  ISETP.GT.AND P2, PT, R3, 0x8, P6 ;  /* 0x000000080300780c */ /* 0x000fe20003744270 */
[----:B------:R-:W-:Y:S01]  /*5e60*/  @P0 STG.E.U16 desc[UR38][R10.64], R56 ;  /* 0x000000380a000986 */ /* 0x000fe2000c101526 */
[----:B------:R-:W-:Y:S01]  /*5e70*/  SHF.L.U64.HI R5, R94, 0x1, R93 ;  /* 0x000000015e057819 */ /* 0x000fe2000001025d */
[----:B------:R-:W-:Y:S01]  /*5e80*/  FMUL R60, R60, R88 ;  /* 0x000000583c3c7220 */ /* 0x000fe20000400000 */
[----:B------:R-:W-:Y:S01]  /*5e90*/  IADD3 R8, P0, R7, R10, RZ ;  /* 0x0000000a07087210 */ /* 0x000fe20007f1e0ff */
[-C--:B------:R-:W-:Y:S01]  /*5ea0*/  FMUL R61, R61, R88.reuse ;  /* 0x000000583d3d7220 */ /* 0x080fe20000400000 */
[----:B------:R-:W-:Y:S01]  /*5eb0*/  F2FP.F16.F32.PACK_AB R57, RZ, R57 ;  /* 0x00000039ff39723e */ /* 0x000fe200000000ff */
[----:B------:R-:W-:Y:S01]  /*5ec0*/  FMUL R63, R63, R88 ;  /* 0x000000583f3f7220 */ /* 0x000fe20000400000 */
[----:B------:R-:W-:Y:S01]  /*5ed0*/  F2FP.F16.F32.PACK_AB R58, RZ, R58 ;  /* 0x0000003aff3a723e */ /* 0x000fe200000000ff */
[----:B------:R-:W-:Y:S01]  /*5ee0*/  IMAD.X R9, R5, 0x1, R11, P0 ;  /* 0x0000000105097824 */ /* 0x000fe200000e060b */
[----:B------:R-:W-:Y:S01]  /*5ef0*/  ISETP.GT.AND P0, PT, R3, 0x8, P3 ;  /* 0x000000080300780c */ /* 0x000fe20001f04270 */
[----:B------:R-:W-:Y:S01]  /*5f00*/  @P1 STG.E.U16 desc[UR38][R10.64+0x2], R57 ;  /* 0x000002390a001986 */ /* 0x000fe2000c101526 */
[----:B------:R-:W-:Y:S01]  /*5f10*/  F2FP.F16.F32.PACK_AB R59, RZ, R59 ;  /* 0x0000003bff3b723e */ /* 0x000fe200000000ff */
[----:B------:R-:W-:Y:S01]  /*5f20*/  FMUL R62, R62, R88 ;  /* 0x000000583e3e7220 */ /* 0x000fe20000400000 */
[----:B------:R-:W-:Y:S01]  /*5f30*/  SHF.L.U64.HI R13, R95, 0x1, R92 ;  /* 0x000000015f0d7819 */ /* 0x000fe2000001025c */
[----:B------:R-:W-:Y:S01]  /*5f40*/  @P2 STG.E.U16 desc[UR38][R8.64], R58 ;  /* 0x0000003a08002986 */ /* 0x000fe2000c101526 */
[----:B------:R-:W-:Y:S01]  /*5f50*/  IADD3 R6, P1, P2, R19, R10, R7 ;  /* 0x0000000a13067210 */ /* 0x000fe20007a3e007 */
[-C--:B------:R-:W-:Y:S01]  /*5f60*/  FMUL R64, R64, R88.reuse ;  /* 0x0000005840407220 */ /* 0x080fe20000400000 */
[C---:B------:R-:W-:Y:S01]  /*5f70*/  ISETP.GT.AND P4, PT, R4.reuse, 0x8, PT ;  /* 0x000000080400780c */ /* 0x040fe20003f84270 */
[-C--:B------:R-:W-:Y:S01]  /*5f80*/  FMUL R65, R65, R88.reuse ;  /* 0x0000005841417220 */ /* 0x080fe20000400000 */
[----:B------:R-:W-:Y:S01]  /*5f90*/  ISETP.GT.AND P3, PT, R4, 0x9, PT ;  /* 0x000000090400780c */ /* 0x000fe20003f64270 */
[-C--:B------:R-:W-:Y:S01]  /*5fa0*/  FMUL R66, R66, R88.reuse ;  /* 0x0000005842427220 */ /* 0x080fe20000400000 */
[----:B------:R-:W-:Y:S01]  /*5fb0*/  IADD3.X R7, R13, R11, R5, P1, P2 ;  /* 0x0000000b0d077210 */ /* 0x000fe20000fe4405 */
[----:B------:R-:W-:Y:S01]  /*5fc0*/  @P0 STG.E.U16 desc[UR38][R8.64+0x2], R59 ;  /* 0x0000023b08000986 */ /* 0x000fe2000c101526 */
[----:B------:R-:W-:Y:S01]  /*5fd0*/  ISETP.GT.AND P1, PT, R3, RZ, P4 ;  /* 0x000000ff0300720c */ /* 0x000fe20002724270 */
[-C--:B------:R-:W-:Y:S01]  /*5fe0*/  FMUL R67, R67, R88.reuse ;  /* 0x0000005843437220 */ /* 0x080fe20000400000 */
[----:B------:R-:W-:Y:S01]  /*5ff0*/  ISETP.GT.AND P0, PT, R3, RZ, P3 ;  /* 0x000000ff0300720c */ /* 0x000fe20001f04270 */
[----:B------:R-:W-:Y:S01]  /*6000*/  FMUL R68, R68, R88 ;  /* 0x0000005844447220 */ /* 0x000fe20000400000 */
[----:B------:R-:W-:Y:S01]  /*6010*/  F2FP.F16.F32.PACK_AB R60, RZ, R60 ;  /* 0x0000003cff3c723e */ /* 0x000fe200000000ff */
[-C--:B------:R-:W-:Y:S01]  /*6020*/  FMUL R69, R69, R88.reuse ;  /* 0x0000005845457220 */ /* 0x080fe20000400000 */
[----:B------:R-:W-:Y:S01]  /*6030*/  F2FP.F16.F32.PACK_AB R61, RZ, R61 ;  /* 0x0000003dff3d723e */ /* 0x000fe200000000ff */
[-C--:B------:R-:W-:Y:S01]  /*6040*/  FMUL R70, R70, R88.reuse ;  /* 0x0000005846467220 */ /* 0x080fe20000400000 */
[----:B------:R-:W-:Y:S01]  /*6050*/  F2FP.F16.F32.PACK_AB R63, RZ, R63 ;  /* 0x0000003fff3f723e */ /* 0x000fe200000000ff */
[----:B------:R-:W-:Y:S01]  /*6060*/  FMUL R71, R71, R88 ;  /* 0x0000005847477220 */ /* 0x000fe20000400000 */
[----:B------:R-:W-:Y:S01]  /*6070*/  F2FP.F16.F32.PACK_AB R62, RZ, R62 ;  /* 0x0000003eff3e723e */ /* 0x000fe200000000ff */
[----:B------:R-:W-:Y:S01]  /*6080*/  FMUL R72, R72, R88 ;  /* 0x0000005848487220 */ /* 0x000fe20000400000 */
[----:B------:R-:W-:Y:S01]  /*6090*/  F2FP.F16.F32.PACK_AB R64, RZ, R64 ;  /* 0x00000040ff40723e */ /* 0x000fe200000000ff */
[----:B------:R-:W-:Y:S01]  /*60a0*/  @P1 STG.E.U16 desc[UR38][R10.64+0x10], R60 ;  /* 0x0000103c0a001986 */ /* 0x000fe2000c101526 */
[----:B------:R-:W-:Y:S01]  /*60b0*/  ISETP.GT.AND P1, PT, R3, 0x8, P4 ;  /* 0x000000080300780c */ /* 0x000fe20002724270 */
[-C--:B------:R-:W-:Y:S01]  /*60c0*/  FMUL R73, R73, R88.reuse ;  /* 0x0000005849497220 */ /* 0x080fe20000400000 */
[----:B------:R-:W-:Y:S01]  /*60d0*/  ISETP.GT.AND P2, PT, R4, 0x11, PT ;  /* 0x000000110400780c */ /* 0x000fe20003f44270 */
[----:B------:R-:W-:Y:S01]  /*60e0*/  @P0 STG.E.U16 desc[UR38][R10.64+0x12], R61 ;  /* 0x0000123d0a000986 */ /* 0x000fe2000c101526 */
[----:B------:R-:W-:Y:S01]  /*60f0*/  ISETP.GT.AND P0, PT, R3, 0x8, P3 ;  /* 0x000000080300780c */ /* 0x000fe20001f04270 */
[-C--:B------:R-:W-:Y:S01]  /*6100*/  FMUL R74, R74, R88.reuse ;  /* 0x000000584a4a7220 */ /* 0x080fe20000400000 */
[----:B------:R-:W-:Y:S01]  /*6110*/  ISETP.GT.AND P3, PT, R4, 0x10, PT ;  /* 0x000000100400780c */ /* 0x000fe20003f64270 */
[-C--:B------:R-:W-:Y:S01]  /*6120*/  FMUL R75, R75, R88.reuse ;  /* 0x000000584b4b7220 */ /* 0x080fe20000400000 */
[----:B------:R-:W-:Y:S01]  /*6130*/  F2FP.F16.F32.PACK_AB R65, RZ, R65 ;  /* 0x00000041ff41723e */ /* 0x000fe200000000ff */
[----:B------:R-:W-:Y:S01]  /*6140*/  FMUL R76, R76, R88 ;  /* 0x000000584c4c7220 */ /* 0x000fe20000400000 */
[----:B------:R-:W-:Y:S01]  /*6150*/  F2FP.F16.F32.PACK_AB R66, RZ, R66 ;  /* 0x00000042ff42723e */ /* 0x000fe200000000ff */
[----:B------:R-:W-:Y:S01]  /*6160*/  FMUL R77, R77, R88 ;  /* 0x000000584d4d7220 */ /* 0x000fe20000400000 */
[----:B------:R-:W-:Y:S01]  /*6170*/  F2FP.F16.F32.PACK_AB R67, RZ, R67 ;  /* 0x00000043ff43723e */ /* 0x000fe200000000ff */
[----:B------:R-:W-:Y:S01]  /*6180*/  @P1 STG.E.U16 desc[UR38][R8.64+0x10], R62 ;  /* 0x0000103e08001986 */ /* 0x000fe2000c101526 */
[----:B------:R-:W-:Y:S01]  /*6190*/  F2FP.F16.F32.PACK_AB R68, RZ, R68 ;  /* 0x00000044ff44723e */ /* 0x000fe200000000ff */
[-C--:B------:R-:W-:Y:S01]  /*61a0*/  FMUL R78, R78, R88.reuse ;  /* 0x000000584e4e7220 */ /* 0x080fe20000400000 */
[----:B------:R-:W-:Y:S01]  /*61b0*/  ISETP.GT.AND P1, PT, R4, 0x19, PT ;  /* 0x000000190400780c */ /* 0x000fe20003f24270 */
[----:B------:R-:W-:Y:S01]  /*61c0*/  @P0 STG.E.U16 desc[UR38][R8.64+0x12], R63 ;  /* 0x0000123f08000986 */ /* 0x000fe2000c101526 */
[----:B------:R-:W-:Y:S01]  /*61d0*/  ISETP.GT.AND P0, PT, R3, RZ, P3 ;  /* 0x000000ff0300720c */ /* 0x000fe20001f04270 */
[-C--:B------:R-:W-:Y:S01]  /*61e0*/  FMUL R79, R79, R88.reuse ;  /* 0x000000584f4f7220 */ /* 0x080fe20000400000 */
[----:B------:R-:W-:Y:S01]  /*61f0*/  F2FP.F16.F32.PACK_AB R69, RZ, R69 ;  /* 0x00000045ff45723e */ /* 0x000fe200000000ff */
[----:B------:R-:W-:Y:S01]  /*6200*/  FMUL R80, R80, R88 ;  /* 0x0000005850507220 */ /* 0x000fe20000400000 */
[----:B------:R-:W-:Y:S01]  /*6210*/  F2FP.F16.F32.PACK_AB R70, RZ, R70 ;  /* 0x00000046ff46723e */ /* 0x000fe200000000ff */
        /* <DEDUP_REMOVED lines=8> */
[----:B------:R-:W-:Y:S01]  /*62a0*/  @P0 STG.E.U16 desc[UR38][R10.64+0x20], R64 ;  /* 0x000020400a000986 */ /* 0x000fe2000c101526 */
[----:B------:R-:W-:Y:S01]  /*62b0*/  ISETP.GT.AND P0, PT, R3, RZ, P2 ;  /* 0x000000ff0300720c */ /* 0x000fe20001704270 */
[-C--:B------:R-:W-:Y:S01]  /*62c0*/  FMUL R85, R85, R88.reuse ;  /* 0x0000005855557220 */ /* 0x080fe20000400000 */
[----:B------:R-:W-:Y:S01]  /*62d0*/  F2FP.F16.F32.PACK_AB R75, RZ, R75 ;  /* 0x0000004bff4b723e */ /* 0x000fe200000000ff */
[-C--:B------:R-:W-:Y:S01]  /*62e0*/  FMUL R86, R86, R88.reuse ;  /* 0x0000005856567220 */ /* 0x080fe20000400000 */
[----:B------:R-:W-:Y:S01]  /*62f0*/  ISETP.GT.AND P5, PT, R4, 0x28, PT ;  /* 0x000000280400780c */ /* 0x000fe20003fa4270 */
[----:B------:R-:W-:Y:S01]  /*6300*/  FMUL R87, R87, R88 ;  /* 0x0000005857577220 */ /* 0x000fe20000400000 */
[----:B------:R-:W-:Y:S01]  /*6310*/  F2FP.F16.F32.PACK_AB R76, RZ, R76 ;  /* 0x0000004cff4c723e */ /* 0x000fe200000000ff */
[-C--:B------:R-:W-:Y:S01]  /*6320*/  FMUL R24, R24, R88.reuse ;  /* 0x0000005818187220 */ /* 0x080fe20000400000 */
[----:B------:R-:W-:Y:S01]  /*6330*/  ISETP.GT.AND P4, PT, R4, 0x29, PT ;  /* 0x000000290400780c */ /* 0x000fe20003f84270 */
[-C--:B------:R-:W-:Y:S01]  /*6340*/  FMUL R25, R25, R88.reuse ;  /* 0x0000005819197220 */ /* 0x080fe20000400000 */
[----:B------:R-:W-:Y:S01]  /*6350*/  F2FP.F16.F32.PACK_AB R77, RZ, R77 ;  /* 0x0000004dff4d723e */ /* 0x000fe200000000ff */
[----:B------:R-:W-:Y:S01]  /*6360*/  FMUL R26, R26, R88 ;  /* 0x000000581a1a7220 */ /* 0x000fe20000400000 */
[----:B------:R-:W-:Y:S01]  /*6370*/  F2FP.F16.F32.PACK_AB R78, RZ, R78 ;  /* 0x0000004eff4e723e */ /* 0x000fe200000000ff */
[----:B------:R-:W-:Y:S01]  /*6380*/  @P0 STG.E.U16 desc[UR38][R10.64+0x22], R65 ;  /* 0x000022410a000986 */ /* 0x000fe2000c101526 */
[----:B------:R-:W-:Y:S01]  /*6390*/  ISETP.GT.AND P0, PT, R3, 0x8, P3 ;  /* 0x000000080300780c */ /* 0x000fe20001f04270 */
[-C--:B------:R-:W-:Y:S01]  /*63a0*/  FMUL R27, R27, R88.reuse ;  /* 0x000000581b1b7220 */ /* 0x080fe20000400000 */
[----:B------:R-:W-:Y:S01]  /*63b0*/  F2FP.F16.F32.PACK_AB R79, RZ, R79 ;  /* 0x0000004fff4f723e */ /* 0x000fe200000000ff */
[-C--:B------:R-:W-:Y:S01]  /*63c0*/  FMUL R28, R28, R88.reuse ;  /* 0x000000581c1c7220 */ /* 0x080fe20000400000 */
[----:B------:R-:W-:Y:S01]  /*63d0*/  ISETP.GT.AND P3, PT, R4, 0x30, PT ;  /* 0x000000300400780c */ /* 0x000fe20003f64270 */
        /* <DEDUP_REMOVED lines=8> */
[----:B------:R-:W-:Y:S01]  /*6460*/  @P0 STG.E.U16 desc[UR38][R8.64+0x20], R66 ;  /* 0x0000204208000986 */ /* 0x000fe2000c101526 */
[----:B------:R-:W-:Y:S01]  /*6470*/  ISETP.GT.AND P0, PT, R3, 0x8, P2 ;  /* 0x000000080300780c */ /* 0x000fe20001704270 */
[-C--:B------:R-:W-:Y:S01]  /*6480*/  FMUL R33, R33, R88.reuse ;  /* 0x0000005821217220 */ /* 0x080fe20000400000 */
[----:B------:R-:W-:Y:S01]  /*6490*/  ISETP.GT.AND P2, PT, R4, 0x18, PT ;  /* 0x000000180400780c */ /* 0x000fe20003f44270 */
[----:B------:R-:W-:Y:S01]  /*64a0*/  FMUL R34, R34, R88 ;  /* 0x0000005822227220 */ /* 0x000fe20000400000 */
[----:B------:R-:W-:Y:S01]  /*64b0*/  F2FP.F16.F32.PACK_AB R84, RZ, R84 ;  /* 0x00000054ff54723e */ /* 0x000fe200000000ff */
[-C--:B------:R-:W-:Y:S01]  /*64c0*/  FMUL R35, R35, R88.reuse ;  /* 0x0000005823237220 */ /* 0x080fe20000400000 */
[----:B------:R-:W-:Y:S01]  /*64d0*/  P2R R5, PR, RZ, 0x20 ;  /* 0x00000020ff057803 */ /* 0x000fe20000000000 */
[-C--:B------:R-:W-:Y:S01]  /*64e0*/  FMUL R36, R36, R88.reuse ;  /* 0x0000005824247220 */ /* 0x080fe20000400000 */
[----:B------:R-:W-:Y:S01]  /*64f0*/  F2FP.F16.F32.PACK_AB R85, RZ, R85 ;  /* 0x00000055ff55723e */ /* 0x000fe200000000ff */
[----:B------:R-:W-:Y:S01]  /*6500*/  FMUL R37, R37, R88 ;  /* 0x0000005825257220 */ /* 0x000fe20000400000 */
[----:B------:R-:W-:Y:S01]  /*6510*/  F2FP.F16.F32.PACK_AB R86, RZ, R86 ;  /* 0x00000056ff56723e */ /* 0x000fe200000000ff */
[-C--:B------:R-:W-:Y:S01]  /*6520*/  FMUL R38, R38, R88.reuse ;  /* 0x0000005826267220 */ /* 0x080fe20000400000 */
[----:B------:R-:W-:Y:S01]  /*6530*/  F2FP.F16.F32.PACK_AB R87, RZ, R87 ;  /* 0x00000057ff57723e */ /* 0x000fe200000000ff */
[----:B------:R-:W-:Y:S01]  /*6540*/  @P0 STG.E.U16 desc[UR38][R8.64+0x22], R67 ;  /* 0x0000224308000986 */ /* 0x000fe2000c101526 */
[----:B------:R-:W-:Y:S01]  /*6550*/  ISETP.GT.AND P0, PT, R3, RZ, P2 ;  /* 0x000000ff0300720c */ /* 0x000fe20001704270 */
        /* <DEDUP_REMOVED lines=36> */
[----:B------:R-:W-:Y:S01]  /*67a0*/  FMUL R55, R55, R88 ;  /* 0x0000005837377220 */ /* 0x000fe20000400000 */
[----:B------:R-:W-:-:S02]  /*67b0*/  F2FP.F16.F32.PACK_AB R39, RZ, R39 ;  /* 0x00000027ff27723e */ /* 0x000fc400000000ff */
[----:B------:R-:W-:Y:S01]  /*67c0*/  F2FP.F16.F32.PACK_AB R40, RZ, R40 ;  /* 0x00000028ff28723e */ /* 0x000fe200000000ff */
[----:B------:R-:W-:Y:S01]  /*67d0*/  @P0 STG.E.U16 desc[UR38][R8.64+0x30], R70 ;  /* 0x0000304608000986 */ /* 0x000fe2000c101526 */
[----:B------:R-:W-:Y:S02]  /*67e0*/  ISETP.GT.AND P0, PT, R3, 0x8, P1 ;  /* 0x000000080300780c */ /* 0x000fe40000f04270 */
[----:B------:R-:W-:Y:S02]  /*67f0*/  ISETP.GT.AND P1, PT, R4, 0x21, PT ;  /* 0x000000210400780c */ /* 0x000fe40003f24270 */
[----:B------:R-:W-:Y:S02]  /*6800*/  F2FP.F16.F32.PACK_AB R41, RZ, R41 ;  /* 0x00000029ff29723e */ /* 0x000fe400000000ff */
[----:B------:R-:W-:Y:S02]  /*6810*/  F2FP.F16.F32.PACK_AB R42, RZ, R42 ;  /* 0x0000002aff2a723e */ /* 0x000fe400000000ff */
[----:B------:R-:W-:-:S02]  /*6820*/  F2FP.F16.F32.PACK_AB R43, RZ, R43 ;  /* 0x0000002bff2b723e */ /* 0x000fc400000000ff */
[----:B------:R-:W-:Y:S02]  /*6830*/  F2FP.F16.F32.PACK_AB R44, RZ, R44 ;  /* 0x0000002cff2c723e */ /* 0x000fe400000000ff */
[----:B------:R-:W-:Y:S01]  /*6840*/  F2FP.F16.F32.PACK_AB R45, RZ, R45 ;  /* 0x0000002dff2d723e */ /* 0x000fe200000000ff */
[----:B------:R-:W-:Y:S01]  /*6850*/  @P0 STG.E.U16 desc[UR38][R8.64+0x32], R71 ;  /* 0x0000324708000986 */ /* 0x000fe2000c101526 */
[----:B------:R-:W-:Y:S02]  /*6860*/  ISETP.GT.AND P0, PT, R3, RZ, P2 ;  /* 0x000000ff0300720c */ /* 0x000fe40001704270 */
[----:B------:R-:W-:Y:S02]  /*6870*/  F2FP.F16.F32.PACK_AB R46, RZ, R46 ;  /* 0x0000002eff2e723e */ /* 0x000fe400000000ff */
[----:B------:R-:W-:Y:S02]  /*6880*/  F2FP.F16.F32.PACK_AB R47, RZ, R47 ;  /* 0x0000002fff2f723e */ /* 0x000fe400000000ff */
[----:B------:R-:W-:-:S02]  /*6890*/  F2FP.F16.F32.PACK_AB R48, RZ, R48 ;  /* 0x00000030ff30723e */ /* 0x000fc400000000ff */
[----:B------:R-:W-:Y:S02]  /*68a0*/  F2FP.F16.F32.PACK_AB R49, RZ, R49 ;  /* 0x00000031ff31723e */ /* 0x000fe400000000ff */
[----:B------:R-:W-:Y:S02]  /*68b0*/  F2FP.F16.F32.PACK_AB R50, RZ, R50 ;  /* 0x00000032ff32723e */ /* 0x000fe400000000ff */
[----:B------:R-:W-:Y:S01]  /*68c0*/  F2FP.F16.F32.PACK_AB R51, RZ, R51 ;  /* 0x00000033ff33723e */ /* 0x000fe200000000ff */
[----:B------:R-:W-:Y:S01]  /*68d0*/  @P0 STG.E.U16 desc[UR38][R10.64+0x40], R72 ;  /* 0x000040480a000986 */ /* 0x000fe2000c101526 */
[----:B------:R-:W-:Y:S02]  /*68e0*/  ISETP.GT.AND P0, PT, R3, RZ, P1 ;  /* 0x000000ff0300720c */ /* 0x000fe40000f04270 */
[----:B------:R-:W-:Y:S02]  /*68f0*/  F2FP.F16.F32.PACK_AB R52, RZ, R52 ;  /* 0x00000034ff34723e */ /* 0x000fe400000000ff */
[----:B------:R-:W-:-:S02]  /*6900*/  F2FP.F16.F32.PACK_AB R53, RZ, R53 ;  /* 0x00000035ff35723e */ /* 0x000fc400000000ff */
[----:B------:R-:W-:Y:S02]  /*6910*/  F2FP.F16.F32.PACK_AB R54, RZ, R54 ;  /* 0x00000036ff36723e */ /* 0x000fe400000000ff */
[----:B------:R-:W-:-:S05]  /*6920*/  F2FP.F16.F32.PACK_AB R55, RZ, R55 ;  /* 0x00000037ff37723e */ /* 0x000fca00000000ff */
[----:B------:R-:W-:Y:S01]  /*6930*/  @P0 STG.E.U16 desc[UR38][R10.64+0x42], R73 ;  /* 0x000042490a000986 */ /* 0x000fe2000c101526 */
[----:B------:R-:W-:Y:S02]  /*6940*/  ISETP.GT.AND P0, PT, R3, 0x8, P2 ;  /* 0x000000080300780c */ /* 0x000fe40001704270 */
[----:B------:R-:W-:-:S11]  /*6950*/  ISETP.GT.AND P2, PT, R4, 0x38, PT ;  /* 0x000000380400780c */ /* 0x000fd60003f44270 */
[----:B------:R-:W-:Y:S01]  /*6960*/  @P0 STG.E.U16 desc[UR38][R8.64+0x40], R74 ;  /* 0x0000404a08000986 */ /* 0x000fe2000c101526 */
[----:B------:R-:W-:-:S13]  /*6970*/  ISETP.GT.AND P0, PT, R3, 0x8, P1 ;  /* 0x000000080300780c */ /* 0x000fda0000f04270 */
[----:B------:R-:W-:Y:S01]  /*6980*/  @P0 STG.E.U16 desc[UR38][R8.64+0x42], R75 ;  /* 0x0000424b08000986 */ /* 0x000fe2000c101526 */
[----:B------:R-:W-:-:S13]  /*6990*/  ISETP.GT.AND P0, PT, R3, RZ, P5 ;  /* 0x000000ff0300720c */ /* 0x000fda0002f04270 */
[----:B------:R-:W-:Y:S01]  /*69a0*/  @P0 STG.E.U16 desc[UR38][R10.64+0x50], R76 ;  /* 0x0000504c0a000986 */ /* 0x000fe2000c101526 */
[----:B------:R-:W-:-:S13]  /*69b0*/  ISETP.GT.AND P0, PT, R3, RZ, P4 ;  /* 0x000000ff0300720c */ /* 0x000fda0002704270 */
[----:B------:R-:W-:Y:S01]  /*69c0*/  @P0 STG.E.U16 desc[UR38][R10.64+0x52], R77 ;  /* 0x0000524d0a000986 */ /* 0x000fe2000c101526 */
[----:B------:R-:W-:-:S13]  /*69d0*/  ISETP.GT.AND P0, PT, R3, 0x8, P5 ;  /* 0x000000080300780c */ /* 0x000fda0002f04270 */
[----:B------:R-:W-:Y:S01]  /*69e0*/  @P0 STG.E.U16 desc[UR38][R8.64+0x50], R78 ;  /* 0x0000504e08000986 */ /* 0x000fe2000c101526 */
[----:B------:R-:W-:-:S13]  /*69f0*/  ISETP.GT.AND P0, PT, R3, 0x8, P4 ;  /* 0x000000080300780c */ /* 0x000fda0002704270 */
[----:B------:R-:W-:Y:S01]  /*6a00*/  @P0 STG.E.U16 desc[UR38][R8.64+0x52], R79 ;  /* 0x0000524f08000986 */ /* 0x000fe2000c101526 */
[----:B------:R-:W-:-:S13]  /*6a10*/  ISETP.GT.AND P0, PT, R3, RZ, P3 ;  /* 0x000000ff0300720c */ /* 0x000fda0001f04270 */
[----:B------:R-:W-:Y:S01]  /*6a20*/  @P0 STG.E.U16 desc[UR38][R10.64+0x60], R80 ;  /* 0x000060500a000986 */ /* 0x000fe2000c101526 */
[----:B------:R-:W-:-:S04]  /*6a30*/  ISETP.GT.AND P0, PT, R4, 0x31, PT ;  /* 0x000000310400780c */ /* 0x000fc80003f04270 */
[----:B------:R-:W-:-:S13]  /*6a40*/  ISETP.GT.AND P1, PT, R3, RZ, P0 ;  /* 0x000000ff0300720c */ /* 0x000fda0000724270 */
[----:B------:R-:W-:Y:S01]  /*6a50*/  @P1 STG.E.U16 desc[UR38][R10.64+0x62], R81 ;  /* 0x000062510a001986 */ /* 0x000fe2000c101526 */
[----:B------:R-:W-:-:S13]  /*6a60*/  ISETP.GT.AND P1, PT, R3, 0x8, P3 ;  /* 0x000000080300780c */ /* 0x000fda0001f24270 */
[----:B------:R-:W-:Y:S01]  /*6a70*/  @P1 STG.E.U16 desc[UR38][R8.64+0x60], R82 ;  /* 0x0000605208001986 */ /* 0x000fe2000c101526 */
[----:B------:R-:W-:-:S13]  /*6a80*/  ISETP.GT.AND P1, PT, R3, 0x8, P0 ;  /* 0x000000080300780c */ /* 0x000fda0000724270 */
[----:B------:R-:W-:Y:S01]  /*6a90*/  @P1 STG.E.U16 desc[UR38][R8.64+0x62], R83 ;  /* 0x0000625308001986 */ /* 0x000fe2000c101526 */
[----:B------:R-:W-:-:S05]  /*6aa0*/  IADD3 R14, P1, R19, R8, RZ ;  /* 0x00000008130e7210 */ /* 0x000fca0007f3e0ff */
[----:B------:R-:W-:Y:S01]  /*6ab0*/  IMAD.X R15, R13, 0x1, R9, P1 ;  /* 0x000000010d0f7824 */ /* 0x000fe200008e0609 */
[----:B------:R-:W-:-:S13]  /*6ac0*/  ISETP.GT.AND P1, PT, R3, RZ, P2 ;  /* 0x000000ff0300720c */ /* 0x000fda0001724270 */
[----:B------:R-:W-:Y:S01]  /*6ad0*/  @P1 STG.E.U16 desc[UR38][R10.64+0x70], R84 ;  /* 0x000070540a001986 */ /* 0x000fe2000c101526 */
[----:B------:R-:W-:-:S05]  /*6ae0*/  IADD3 R20, P1, R19, R8, RZ ;  /* 0x0000000813147210 */ /* 0x000fca0007f3e0ff */
[----:B------:R-:W-:Y:S01]  /*6af0*/  IMAD.X R21, R13, 0x1, R9, P1 ;  /* 0x000000010d157824 */ /* 0x000fe200008e0609 */
[----:B------:R-:W-:-:S05]  /*6b00*/  IADD3 R12, P1, R19, R10, RZ ;  /* 0x0000000a130c7210 */ /* 0x000fca0007f3e0ff */
[----:B------:R-:W-:Y:S01]  /*6b10*/  IMAD.X R13, R13, 0x1, R11, P1 ;  /* 0x000000010d0d7824 */ /* 0x000fe200008e060b */
[----:B------:R-:W-:-:S04]  /*6b20*/  ISETP.GT.AND P1, PT, R4, 0x39, PT ;  /* 0x000000390400780c */ /* 0x000fc80003f24270 */
[----:B------:R-:W-:-:S13]  /*6b30*/  ISETP.GT.AND P5, PT, R3, RZ, P1 ;  /* 0x000000ff0300720c */ /* 0x000fda0000fa4270 */
[----:B------:R-:W-:Y:S01]  /*6b40*/  @P5 STG.E.U16 desc[UR38][R10.64+0x72], R85 ;  /* 0x000072550a005986 */ /* 0x000fe2000c101526 */
[----:B------:R-:W-:-:S13]  /*6b50*/  ISETP.GT.AND P5, PT, R3, 0x8, P2 ;  /* 0x000000080300780c */ /* 0x000fda00017a4270 */
[----:B------:R-:W-:Y:S01]  /*6b60*/  @P5 STG.E.U16 desc[UR38][R8.64+0x70], R86 ;  /* 0x0000705608005986 */ /* 0x000fe2000c101526 */
[----:B------:R-:W-:-:S13]  /*6b70*/  ISETP.GT.AND P5, PT, R3, 0x8, P1 ;  /* 0x000000080300780c */ /* 0x000fda0000fa4270 */
[----:B------:R0:W-:Y:S01]  /*6b80*/  @P5 STG.E.U16 desc[UR38][R8.64+0x72], R87 ;  /* 0x0000725708005986 */ /* 0x0001e2000c101526 */
[C---:B------:R-:W-:Y:S02]  /*6b90*/  ISETP.GT.AND P5, PT, R3.reuse, 0x80, P6 ;  /* 0x000000800300780c */ /* 0x040fe400037a4270 */
[----:B------:R-:W-:-:S11]  /*6ba0*/  ISETP.GT.AND P6, PT, R3, 0x88, P6 ;  /* 0x000000880300780c */ /* 0x000fd600037c4270 */
[----:B------:R-:W-:Y:S01]  /*6bb0*/  @P5 STG.E.U16 desc[UR38][R12.64], R24 ;  /* 0x000000180c005986 */ /* 0x000fe2000c101526 */
[----:B------:R-:W-:-:S04]  /*6bc0*/  ISETP.GT.AND P5, PT, R4, 0x1, PT ;  /* 0x000000010400780c */ /* 0x000fc80003fa4270 */
[----:B------:R-:W-:-:S13]  /*6bd0*/  ISETP.GT.AND P5, PT, R3, 0x80, P5 ;  /* 0x000000800300780c */ /* 0x000fda0002fa4270 */
[----:B0-----:R-:W-:Y:S02]  /*6be0*/  @P5 IMAD.MOV.U32 R8, RZ, RZ, R12 ;  /* 0x000000ffff085224 */ /* 0x001fe400078e000c */
[----:B------:R-:W-:-:S05]  /*6bf0*/  @P5 IMAD.MOV.U32 R9, RZ, RZ, R13 ;  /* 0x000000ffff095224 */ /* 0x000fca00078e000d */
[----:B------:R0:W-:Y:S01]  /*6c00*/  @P5 STG.E.U16 desc[UR38][R8.64+0x2], R25 ;  /* 0x0000021908005986 */ /* 0x0001e2000c101526 */
[----:B------:R-:W-:-:S03]  /*6c10*/  ISETP.NE.AND P5, PT, R5, RZ, PT ;  /* 0x000000ff0500720c */ /* 0x000fc60003fa5270 */
[----:B------:R-:W-:Y:S01]  /*6c20*/  @P6 STG.E.U16 desc[UR38][R14.64], R26 ;  /* 0x0000001a0e006986 */ /* 0x000fe2000c101526 */
[----:B------:R-:W-:-:S04]  /*6c30*/  ISETP.GT.AND P6, PT, R4, 0x1, PT ;  /* 0x000000010400780c */ /* 0x000fc80003fc4270 */
[----:B------:R-:W-:-:S13]  /*6c40*/  ISETP.GT.AND P6, PT, R3, 0x88, P6 ;  /* 0x000000880300780c */ /* 0x000fda00037c4270 */
[----:B------:R-:W-:Y:S01]  /*6c50*/  @P6 STG.E.U16 desc[UR38][R20.64+0x2], R27 ;  /* 0x0000021b14006986 */ /* 0x000fe2000c101526 */
[----:B------:R-:W-:-:S04]  /*6c60*/  ISETP.GT.AND P6, PT, R4, 0x8, PT ;  /* 0x000000080400780c */ /* 0x000fc80003fc4270 */
[----:B------:R-:W-:-:S13]  /*6c70*/  ISETP.GT.AND P6, PT, R3, 0x80, P6 ;  /* 0x000000800300780c */ /* 0x000fda00037c4270 */
[----:B0-----:R-:W-:Y:S02]  /*6c80*/  @P6 IMAD.MOV.U32 R8, RZ, RZ, R12 ;  /* 0x000000ffff086224 */ /* 0x001fe400078e000c */
[----:B------:R-:W-:-:S05]  /*6c90*/  @P6 IMAD.MOV.U32 R9, RZ, RZ, R13 ;  /* 0x000000ffff096224 */ /* 0x000fca00078e000d */
[----:B------:R0:W-:Y:S01]  /*6ca0*/  @P6 STG.E.U16 desc[UR38][R8.64+0x10], R28 ;  /* 0x0000101c08006986 */ /* 0x0001e2000c101526 */
[----:B------:R-:W-:-:S04]  /*6cb0*/  ISETP.GT.AND P6, PT, R4, 0x9, PT ;  /* 0x000000090400780c */ /* 0x000fc80003fc4270 */
[----:B------:R-:W-:-:S13]  /*6cc0*/  ISETP.GT.AND P6, PT, R3, 0x80, P6 ;  /* 0x000000800300780c */ /* 0x000fda00037c4270 */
[----:B0-----:R-:W-:Y:S02]  /*6cd0*/  @P6 IMAD.MOV.U32 R8, RZ, RZ, R12 ;  /* 0x000000ffff086224 */ /* 0x001fe400078e000c */
[----:B------:R-:W-:-:S05]  /*6ce0*/  @P6 IMAD.MOV.U32 R9, RZ, RZ, R13 ;  /* 0x000000ffff096224 */ /* 0x000fca00078e000d */
[----:B------:R0:W-:Y:S01]  /*6cf0*/  @P6 STG.E.U16 desc[UR38][R8.64+0x12], R29 ;  /* 0x0000121d08006986 */ /* 0x0001e2000c101526 */
[----:B------:R-:W-:-:S04]  /*6d00*/  ISETP.GT.AND P6, PT, R4, 0x8, PT ;  /* 0x000000080400780c */ /* 0x000fc80003fc4270 */
[----:B------:R-:W-:-:S13]  /*6d10*/  ISETP.GT.AND P6, PT, R3, 0x88, P6 ;  /* 0x000000880300780c */ /* 0x000fda00037c4270 */
        /* <DEDUP_REMOVED lines=45> */
[----:B------:R-:W-:Y:S01]  /*6ff0*/  @P6 STG.E.U16 desc[UR38][R8.64+0x42], R41 ;  /* 0x0000422908006986 */ /* 0x000fe2000c101526 */
[----:B------:R-:W-:-:S04]  /*7000*/  ISETP.GT.AND P6, PT, R4, 0x20, PT ;  /* 0x000000200400780c */ /* 0x000fc80003fc4270 */
[----:B------:R-:W-:-:S13]  /*7010*/  ISETP.GT.AND P6, PT, R3, 0x88, P6 ;  /* 0x000000880300780c */ /* 0x000fda00037c4270 */
[----:B------:R-:W-:Y:S01]  /*7020*/  @P6 STG.E.U16 desc[UR38][R6.64+0x40], R42 ;  /* 0x0000402a06006986 */ /* 0x000fe2000c101526 */
[----:B------:R-:W-:-:S04]  /*7030*/  ISETP.GT.AND P6, PT, R4, 0x21, PT ;  /* 0x000000210400780c */ /* 0x000fc80003fc4270 */
[----:B------:R-:W-:-:S13]  /*7040*/  ISETP.GT.AND P6, PT, R3, 0x88, P6 ;  /* 0x000000880300780c */ /* 0x000fda00037c4270 */
[----:B------:R-:W-:Y:S02]  /*7050*/  @P6 IMAD.MOV.U32 R4, RZ, RZ, R6 ;  /* 0x000000ffff046224 */ /* 0x000fe400078e0006 */
[----:B------:R-:W-:-:S05]  /*7060*/  @P6 IMAD.MOV.U32 R5, RZ, RZ, R7 ;  /* 0x000000ffff056224 */ /* 0x000fca00078e0007 */
[----:B------:R0:W-:Y:S01]  /*7070*/  @P6 STG.E.U16 desc[UR38][R4.64+0x42], R43 ;  /* 0x0000422b04006986 */ /* 0x0001e2000c101526 */
[C---:B------:R-:W-:Y:S02]  /*7080*/  ISETP.GT.AND P6, PT, R3.reuse, 0x80, P5 ;  /* 0x000000800300780c */ /* 0x040fe40002fc4270 */
[----:B------:R-:W-:-:S11]  /*7090*/  ISETP.GT.AND P5, PT, R3, 0x88, P5 ;  /* 0x000000880300780c */ /* 0x000fd60002fa4270 */
[----:B0-----:R-:W-:Y:S02]  /*70a0*/  @P6 IMAD.MOV.U32 R4, RZ, RZ, R12 ;  /* 0x000000ffff046224 */ /* 0x001fe400078e000c */
[----:B------:R-:W-:-:S05]  /*70b0*/  @P6 IMAD.MOV.U32 R5, RZ, RZ, R13 ;  /* 0x000000ffff056224 */ /* 0x000fca00078e000d */
[----:B------:R0:W-:Y:S01]  /*70c0*/  @P6 STG.E.U16 desc[UR38][R4.64+0x50], R44 ;  /* 0x0000502c04006986 */ /* 0x0001e2000c101526 */
[C---:B------:R-:W-:Y:S02]  /*70d0*/  ISETP.GT.AND P6, PT, R3.reuse, 0x80, P4 ;  /* 0x000000800300780c */ /* 0x040fe400027c4270 */
[----:B------:R-:W-:-:S11]  /*70e0*/  ISETP.GT.AND P4, PT, R3, 0x88, P4 ;  /* 0x000000880300780c */ /* 0x000fd60002784270 */
[----:B0-----:R-:W-:Y:S02]  /*70f0*/  @P6 IMAD.MOV.U32 R4, RZ, RZ, R12 ;  /* 0x000000ffff046224 */ /* 0x001fe400078e000c */
[----:B------:R-:W-:-:S05]  /*7100*/  @P6 IMAD.MOV.U32 R5, RZ, RZ, R13 ;  /* 0x000000ffff056224 */ /* 0x000fca00078e000d */
[----:B------:R0:W-:Y:S02]  /*7110*/  @P6 STG.E.U16 desc[UR38][R4.64+0x52], R45 ;  /* 0x0000522d04006986 */ /* 0x0001e4000c101526 */
[----:B0-----:R-:W-:Y:S02]  /*7120*/  @P5 IMAD.MOV.U32 R4, RZ, RZ, R6 ;  /* 0x000000ffff045224 */ /* 0x001fe400078e0006 */
[----:B------:R-:W-:-:S05]  /*7130*/  @P5 IMAD.MOV.U32 R5, RZ, RZ, R7 ;  /* 0x000000ffff055224 */ /* 0x000fca00078e0007 */
[----:B------:R0:W-:Y:S01]  /*7140*/  @P5 STG.E.U16 desc[UR38][R4.64+0x50], R46 ;  /* 0x0000502e04005986 */ /* 0x0001e2000c101526 */
[C---:B------:R-:W-:Y:S02]  /*7150*/  ISETP.GT.AND P5, PT, R3.reuse, 0x80, P3 ;  /* 0x000000800300780c */ /* 0x040fe40001fa4270 */
[----:B------:R-:W-:Y:S01]  /*7160*/  ISETP.GT.AND P3, PT, R3, 0x88, P3 ;  /* 0x000000880300780c */ /* 0x000fe20001f64270 */
        /* <DEDUP_REMOVED lines=17> */
[----:B------:R0:W-:Y:S02]  /*7280*/  @P3 STG.E.U16 desc[UR38][R4.64+0x60], R50 ;  /* 0x0000603204003986 */ /* 0x0001e4000c101526 */
[----:B0-----:R-:W-:Y:S02]  /*7290*/  @P0 IMAD.MOV.U32 R4, RZ, RZ, R6 ;  /* 0x000000ffff040224 */ /* 0x001fe400078e0006 */
[----:B------:R-:W-:-:S05]  /*72a0*/  @P0 IMAD.MOV.U32 R5, RZ, RZ, R7 ;  /* 0x000000ffff050224 */ /* 0x000fca00078e0007 */
[----:B------:R0:W-:Y:S02]  /*72b0*/  @P0 STG.E.U16 desc[UR38][R4.64+0x62], R51 ;  /* 0x0000623304000986 */ /* 0x0001e4000c101526 */
[----:B0-----:R-:W-:Y:S02]  /*72c0*/  @P5 IMAD.MOV.U32 R4, RZ, RZ, R12 ;  /* 0x000000ffff045224 */ /* 0x001fe400078e000c */
[----:B------:R-:W-:-:S05]  /*72d0*/  @P5 IMAD.MOV.U32 R5, RZ, RZ, R13 ;  /* 0x000000ffff055224 */ /* 0x000fca00078e000d */
[----:B------:R0:W-:Y:S04]  /*72e0*/  @P5 STG.E.U16 desc[UR38][R4.64+0x70], R52 ;  /* 0x0000703404005986 */ /* 0x0001e8000c101526 */
[----:B------:R1:W-:Y:S01]  /*72f0*/  @P4 STG.E.U16 desc[UR38][R12.64+0x72], R53 ;  /* 0x000072350c004986 */ /* 0x0003e2000c101526 */
[----:B0-----:R-:W-:Y:S02]  /*7300*/  @P2 IMAD.MOV.U32 R4, RZ, RZ, R6 ;  /* 0x000000ffff042224 */ /* 0x001fe400078e0006 */
[----:B------:R-:W-:-:S05]  /*7310*/  @P2 IMAD.MOV.U32 R5, RZ, RZ, R7 ;  /* 0x000000ffff052224 */ /* 0x000fca00078e0007 */
[----:B------:R1:W-:Y:S04]  /*7320*/  @P2 STG.E.U16 desc[UR38][R4.64+0x70], R54 ;  /* 0x0000703604002986 */ /* 0x0003e8000c101526 */
[----:B------:R1:W-:Y:S02]  /*7330*/  @P1 STG.E.U16 desc[UR38][R6.64+0x72], R55 ;  /* 0x0000723706001986 */ /* 0x0003e4000c101526 */
.L_x_152:
[----:B------:R-:W-:Y:S05]  /*7340*/  BSYNC B0 ;  /* 0x0000000000007941 */ /* 0x000fea0003800000 */
.L_x_28:
[----:B------:R-:W-:Y:S01]  /*7350*/  IADD3 R16, P0, R16, UR36, RZ ;  /* 0x0000002410107c10 */ /* 0x000fe2000ff1e0ff */
[----:B------:R-:W-:Y:S01]  /*7360*/  ULDC.64 UR4, c[0x0][0x650] ;  /* 0x0001940000047ab9 */ /* 0x000fe20000000a00 */
[----:B------:R-:W-:Y:S01]  /*7370*/  PRMT R3, RZ, 0x7610, R3 ;  /* 0x00007610ff037816 */ /* 0x000fe20000000003 */
[----:B------:R-:W-:Y:S01]  /*7380*/  IMAD.MOV.U32 R101, RZ, RZ, -0x1 ;  /* 0xffffffffff657424 */ /* 0x000fe200078e00ff */
[----:B------:R-:W-:Y:S01]  /*7390*/  IADD3.X R17, R17, UR42, RZ, P0, !PT ;  /* 0x0000002a11117c10 */ /* 0x000fe200087fe4ff */
[----:B------:R-:W-:Y:S01]  /*73a0*/  IMAD.MOV.U32 R19, RZ, RZ, -0x1 ;  /* 0xffffffffff137424 */ /* 0x000fe200078e00ff */
[----:B------:R-:W-:-:S04]  /*73b0*/  ISETP.GE.U32.AND P0, PT, R16, UR4, PT ;  /* 0x0000000410007c0c */ /* 0x000fc8000bf06070 */
[----:B------:R-:W-:-:S13]  /*73c0*/  ISETP.GE.U32.AND.EX P0, PT, R17, UR5, PT, P0 ;  /* 0x0000000511007c0c */ /* 0x000fda000bf06100 */
[----:B------:R-:W-:Y:S05]  /*73d0*/  @P0 BRA `(.L_x_153) ;  /* 0x00000004004c0947 */ /* 0x000fea0003800000 */
[----:B0-----:R-:W0:Y:S01]  /*73e0*/  LDC.64 R10, c[0x0][0x628] ;  /* 0x00018a00ff0a7b82 */ /* 0x001e220000000a00 */
[----:B-1----:R-:W1:Y:S01]  /*73f0*/  S2R R12, SR_CTAID.X ;  /* 0x00000000000c7919 */ /* 0x002e620000002500 */
[----:B----4-:R-:W-:Y:S02]  /*7400*/  IMAD.MOV.U32 R8, RZ, RZ, R16 ;  /* 0x000000ffff087224 */ /* 0x010fe400078e0010 */
[----:B------:R-:W-:Y:S01]  /*7410*/  IMAD.MOV.U32 R9, RZ, RZ, R17 ;  /* 0x000000ffff097224 */ /* 0x000fe200078e0011 */
[----:B------:R-:W4:Y:S03]  /*7420*/  S2R R20, SR_CTAID.Y ;  /* 0x0000000000147919 */ /* 0x000f260000002600 */
[----:B------:R-:W1:Y:S08]  /*7430*/  LDC R0, c[0x0][0x630] ;  /* 0x00018c00ff007b82 */ /* 0x000e700000000800 */
[----:B------:R-:W1:Y:S01]  /*7440*/  LDC.64 R14, c[0x0][0x620] ;  /* 0x00018800ff0e7b82 */ /* 0x000e620000000a00 */
[----:B0-----:R-:W-:-:S04]  /*7450*/  ISETP.NE.U32.AND P0, PT, R10, RZ, PT ;  /* 0x000000ff0a00720c */ /* 0x001fc80003f05070 */
[----:B------:R-:W-:-:S13]  /*7460*/  ISETP.NE.AND.EX P0, PT, R11, RZ, PT, P0 ;  /* 0x000000ff0b00720c */ /* 0x000fda0003f05300 */
[----:B-1--4-:R-:W-:Y:S05]  /*7470*/  @!P0 BRA `(.L_x_154) ;  /* 0x0000000000288947 */ /* 0x012fea0003800000 */
        /* <DEDUP_REMOVED lines=10> */
.L_x_154:
[-CC-:B------:R-:W-:Y:S01]  /*7520*/  SHF.R.U64 R19, R8, R0.reuse, R9.reuse ;  /* 0x0000000008137219 */ /* 0x180fe20000001209 */
[----:B------:R-:W0:Y:S01]  /*7530*/  LDC.64 R26, c[0x0][0x640] ;  /* 0x00019000ff1a7b82 */ /* 0x000e220000000a00 */
[----:B------:R-:W-:Y:S01]  /*7540*/  SHF.R.U32.HI R0, RZ, R0, R9 ;  /* 0x00000000ff007219 */ /* 0x000fe20000011609 */
[----:B------:R-:W-:Y:S01]  /*7550*/  ULDC UR4, c[0x0][0x150] ;  /* 0x0000540000047ab9 */ /* 0x000fe20000000800 */
[----:B------:R-:W-:Y:S02]  /*7560*/  IADD3 R3, P0, RZ, -R19, RZ ;  /* 0x80000013ff037210 */ /* 0x000fe40007f1e0ff */
[----:B------:R-:W-:-:S03]  /*7570*/  I2FP.F32.U32 R7, R12 ;  /* 0x0000000c00077245 */ /* 0x000fc60000201000 */
[----:B------:R-:W1:Y:S01]  /*7580*/  LDC R6, c[0x0][0x618] ;  /* 0x00018600ff067b82 */ /* 0x000e620000000800 */
[----:B------:R-:W-:Y:S02]  /*7590*/  IMAD.X R5, RZ, RZ, ~R0, P0 ;  /* 0x000000ffff057224 */ /* 0x000fe400000e0e00 */
[----:B------:R-:W-:Y:S01]  /*75a0*/  FMUL R7, R7, UR4 ;  /* 0x0000000407077c20 */ /* 0x000fe20008400000 */
[----:B------:R-:W-:Y:S01]  /*75b0*/  ULDC UR4, c[0x0][0x154] ;  /* 0x0000550000047ab9 */ /* 0x000fe20000000800 */
[-C--:B------:R-:W-:Y:S02]  /*75c0*/  IMAD R0, R5, R14.reuse, RZ ;  /* 0x0000000e05007224 */ /* 0x080fe400078e02ff */
[C---:B------:R-:W-:Y:S01]  /*75d0*/  IMAD.WIDE.U32 R4, R3.reuse, R14, R16 ;  /* 0x0000000e03047225 */ /* 0x040fe200078e0010 */
[----:B------:R-:W4:Y:S01]  /*75e0*/  LDC R11, c[0x0][0x608] ;  /* 0x00018200ff0b7b82 */ /* 0x000f220000000800 */
[----:B------:R-:W2:Y:S02]  /*75f0*/  F2I.U32.TRUNC.NTZ R7, R7 ;  /* 0x0000000700077305 */ /* 0x000ea4000020f000 */
[----:B------:R-:W-:-:S04]  /*7600*/  IMAD R3, R3, R15, R0 ;  /* 0x0000000f03037224 */ /* 0x000fc800078e0200 */
[----:B------:R-:W-:Y:S01]  /*7610*/  IMAD.IADD R3, R5, 0x1, R3 ;  /* 0x0000000105037824 */ /* 0x000fe200078e0203 */
[----:B------:R-:W3:Y:S01]  /*7620*/  LDC R8, c[0x0][0x658] ;  /* 0x00019600ff087b82 */ /* 0x000ee20000000800 */
[----:B------:R-:W-:Y:S02]  /*7630*/  I2FP.F32.U32 R5, R20 ;  /* 0x0000001400057245 */ /* 0x000fe40000201000 */
[----:B0-----:R-:W-:-:S04]  /*7640*/  ISETP.NE.U32.AND P0, PT, R26, RZ, PT ;  /* 0x000000ff1a00720c */ /* 0x001fc80003f05070 */
[----:B------:R-:W-:Y:S01]  /*7650*/  ISETP.NE.AND.EX P0, PT, R27, RZ, PT, P0 ;  /* 0x000000ff1b00720c */ /* 0x000fe20003f05300 */
[----:B------:R-:W0:Y:S01]  /*7660*/  LDC R9, c[0x0][0x144] ;  /* 0x00005100ff097b82 */ /* 0x000e220000000800 */
[-C--:B-1----:R-:W-:Y:S01]  /*7670*/  SHF.R.U32.HI R0, RZ, R6.reuse, R3 ;  /* 0x00000006ff007219 */ /* 0x082fe20000011603 */
[----:B--2---:R-:W-:Y:S01]  /*7680*/  IMAD.MOV R7, RZ, RZ, -R7 ;  /* 0x000000ffff077224 */ /* 0x004fe200078e0a07 */
[----:B------:R-:W-:Y:S01]  /*7690*/  SHF.R.U64 R13, R4, R6, R3 ;  /* 0x00000006040d7219 */ /* 0x000fe20000001203 */
[----:B------:R-:W-:-:S04]  /*76a0*/  FMUL R6, R5, UR4 ;  /* 0x0000000405067c20 */ /* 0x000fc80008400000 */
[----:B------:R-:W1:Y:S01]  /*76b0*/  LDC R21, c[0x0][0x148] ;  /* 0x00005200ff157b82 */ /* 0x000e620000000800 */
[-CC-:B----4-:R-:W-:Y:S02]  /*76c0*/  SHF.R.U64 R10, R13, R11.reuse, R0.reuse ;  /* 0x0000000b0d0a7219 */ /* 0x190fe40000001200 */
[----:B------:R-:W-:Y:S02]  /*76d0*/  SHF.R.U32.HI R3, RZ, R11, R0 ;  /* 0x0000000bff037219 */ /* 0x000fe40000011600 */
[----:B------:R2:W4:Y:S03]  /*76e0*/  F2I.U32.TRUNC.NTZ R0, R6 ;  /* 0x0000000600007305 */ /* 0x000526000020f000 */
[----:B------:R-:W1:Y:S01]  /*76f0*/  LDC R14, c[0x0][0x648] ;  /* 0x00019200ff0e7b82 */ /* 0x000e620000000800 */
[-CC-:B---3--:R-:W-:Y:S02]  /*7700*/  SHF.R.U64 R15, R10, R8.reuse, R3.reuse ;  /* 0x000000080a0f7219 */ /* 0x188fe40000001203 */
[----:B------:R-:W-:-:S03]  /*7710*/  SHF.R.U32.HI R5, RZ, R8, R3 ;  /* 0x00000008ff057219 */ /* 0x000fc60000011603 */
[----:B------:R-:W-:Y:S02]  /*7720*/  IMAD.MOV.U32 R4, RZ, RZ, R15 ;  /* 0x000000ffff047224 */ /* 0x000fe400078e000f */
[----:B------:R-:W3:Y:S01]  /*7730*/  LDC R24, c[0x0][0x638] ;  /* 0x00018e00ff187b82 */ /* 0x000ee20000000800 */
[----:B0-----:R-:W-:-:S07]  /*7740*/  IMAD R25, R9, R7, R12 ;  /* 0x0000000709197224 */ /* 0x001fce00078e020c */
[----:B------:R-:W0:Y:S08]  /*7750*/  LDC R28, c[0x0][0x610] ;  /* 0x00018400ff1c7b82 */ /* 0x000e300000000800 */
[----:B------:R-:W0:Y:S01]  /*7760*/  LDC R29, c[0x0][0x600] ;  /* 0x00018000ff1d7b82 */ /* 0x000e220000000800 */
[----:B--2-4-:R-:W-:Y:S05]  /*7770*/  @!P0 BRA `(.L_x_155) ;  /* 0x0000000000288947 */ /* 0x014fea0003800000 */
[----:B------:R-:W2:Y:S02]  /*7780*/  LDC R4, c[0x0][0x64c] ;  /* 0x00019300ff047b82 */ /* 0x000ea40000000800 */
[----:B--2---:R-:W-:-:S05]  /*7790*/  IADD3 R3, P0, R15, R4, RZ ;  /* 0x000000040f037210 */ /* 0x004fca0007f1e0ff */
        /* <DEDUP_REMOVED lines=8> */
.L_x_155:
[----:B------:R-:W-:Y:S02]  /*7820*/  ISETP.NE.AND P0, PT, R2, 0x1, PT ;  /* 0x000000010200780c */ /* 0x000fe40003f05270 */
[----:B-1----:R-:W-:Y:S01]  /*7830*/  SHF.R.U64 R3, R4, R14, R5 ;  /* 0x0000000e04037219 */ /* 0x002fe20000001205 */
[----:B------:R-:W-:Y:S01]  /*7840*/  IMAD.MOV R5, RZ, RZ, -R0 ;  /* 0x000000ffff057224 */ /* 0x000fe200078e0a00 */
[----:B------:R-:W-:Y:S02]  /*7850*/  LOP3.LUT R0, R10, R99, RZ, 0xc0, !PT ;  /* 0x000000630a007212 */ /* 0x000fe400078ec0ff */
[----:B------:R-:W-:Y:S01]  /*7860*/  LOP3.LUT R6, R13, R98, RZ, 0xc0, !PT ;  /* 0x000000620d067212 */ /* 0x000fe200078ec0ff */
[----:B------:R-:W-:Y:S02]  /*7870*/  IMAD.MOV R4, RZ, RZ, -R3 ;  /* 0x000000ffff047224 */ /* 0x000fe400078e0a03 */
[----:B------:R-:W-:Y:S02]  /*7880*/  IMAD R0, R91, R3, R0 ;  /* 0x000000035b007224 */ /* 0x000fe400078e0200 */
[----:B---3--:R-:W-:-:S02]  /*7890*/  IMAD R3, R4, R24, R15 ;  /* 0x0000001804037224 */ /* 0x008fc400078e020f */
[----:B------:R-:W-:Y:S02]  /*78a0*/  @P0 IMAD R25, R21, R5, R20 ;  /* 0x0000000515190224 */ /* 0x000fe400078e0214 */
[----:B0-----:R-:W-:Y:S02]  /*78b0*/  IMAD R5, R3, R29, R6 ;  /* 0x0000001d03057224 */ /* 0x001fe400078e0206 */
[----:B------:R-:W-:Y:S02]  /*78c0*/  IMAD R0, R0, R28, R25 ;  /* 0x0000001c00007224 */ /* 0x000fe400078e0219 */
[----:B------:R-:W-:-:S03]  /*78d0*/  IMAD.MOV.U32 R4, RZ, RZ, 0x1 ;  /* 0x00000001ff047424 */ /* 0x000fc600078e00ff */
[----:B------:R-:W-:Y:S02]  /*78e0*/  SEL R101, R5, R0, !P0 ;  /* 0x0000000005657207 */ /* 0x000fe40004000000 */
[----:B------:R-:W-:Y:S02]  /*78f0*/  PRMT R3, R4, 0x7610, R3 ;  /* 0x0000761004037816 */ /* 0x000fe40000000003 */
[----:B------:R-:W-:-:S07]  /*7900*/  SEL R0, R0, R5, !P0 ;  /* 0x0000000500007207 */ /* 0x000fce0004000000 */
.L_x_153:
[----:B------:R-:W-:Y:S01]  /*7910*/  UIADD3 UR41, UR43, UR41, URZ ;  /* 0x000000292b297290 */ /* 0x000fe2000fffe03f */
[----:B------:R-:W-:Y:S01]  /*7920*/  LOP3.LUT P0, RZ, R3, 0xff, RZ, 0xc0, !PT ;  /* 0x000000ff03ff7812 */ /* 0x000fe2000780c0ff */
[----:B------:R-:W-:Y:S02]  /*7930*/  IMAD.MOV.U32 R109, RZ, RZ, R0 ;  /* 0x000000ffff6d7224 */ /* 0x000fe400078e0000 */
[----:B------:R-:W-:Y:S02]  /*7940*/  USHF.R.U32.HI UR4, URZ, 0x1, UR41 ;  /* 0x000000013f047899 */ /* 0x000fe40008011629 */
[----:B------:R-:W-:Y:S02]  /*7950*/  UISETP.GT.U32.AND UP1, UPT, UR41, 0x1, UPT ;  /* 0x000000012900788c */ /* 0x000fe4000bf24070 */
[----:B------:R-:W-:Y:S02]  /*7960*/  ULOP3.LUT UR4, UR4, 0x1, URZ, 0xc0, !UPT ;  /* 0x0000000104047892 */ /* 0x000fe4000f8ec03f */
[----:B------:R-:W-:-:S02]  /*7970*/  UISETP.LT.U32.AND UP1, UPT, UR43, 0x2, UP1 ;  /* 0x000000022b00788c */ /* 0x000fc40008f21070 */
[----:B------:R-:W-:Y:S02]  /*7980*/  UISETP.NE.U32.AND UP0, UPT, UR4, 0x1, UPT ;  /* 0x000000010400788c */ /* 0x000fe4000bf05070 */
[----:B------:R-:W-:Y:S02]  /*7990*/  USEL UR5, URZ, 0x1, !UP1 ;  /* 0x000000013f057887 */ /* 0x000fe4000c800000 */
[----:B------:R-:W-:Y:S02]  /*79a0*/  UISETP.GT.U32.AND UP0, UPT, UR43, 0x1, !UP0 ;  /* 0x000000012b00788c */ /* 0x000fe4000c704070 */
[----:B------:R-:W-:Y:S02]  /*79b0*/  ULOP3.LUT UR41, UR41, 0x1, URZ, 0xc0, !UPT ;  /* 0x0000000129297892 */ /* 0x000fe4000f8ec03f */
[----:B------:R-:W-:-:S04]  /*79c0*/  USEL UR4, URZ, 0x1, !UP0 ;  /* 0x000000013f047887 */ /* 0x000fc8000c000000 */
[----:B------:R-:W-:Y:S01]  /*79d0*/  ULOP3.LUT UR40, UR4, UR40, UR5, 0x96, !UPT ;  /* 0x0000002804287292 */ /* 0x000fe2000f8e9605 */
[----:B------:R-:W-:Y:S11]  /*79e0*/  @P0 BRA `(.L_x_156) ;  /* 0xffffff9400f40947 */ /* 0x000ff6000383ffff */
[----:B------:R-:W-:Y:S05]  /*79f0*/  EXIT ;  /* 0x000000000000794d */ /* 0x000fea0003800000 */
.L_x_3:
        /* <DEDUP_REMOVED lines=26> */
.L_x_158:
[--C-:B------:R-:W-:Y:S01]  /*7ba0*/  SHF.R.U64 R14, R12, R20, R13.reuse ;  /* 0x000000140c0e7219 */ /* 0x100fe2000000120d */
[----:B------:R-:W0:Y:S01]  /*7bb0*/  LDC R24, c[0x0][0x618] ;  /* 0x00018600ff187b82 */ /* 0x000e220000000800 */
[----:B------:R-:W-:Y:S01]  /*7bc0*/  I2FP.F32.U32 R8, R6 ;  /* 0x0000000600087245 */ /* 0x000fe20000201000 */
[----:B------:R-:W-:Y:S01]  /*7bd0*/  ULDC UR4, c[0x0][0x150] ;  /* 0x0000540000047ab9 */ /* 0x000fe20000000800 */
[----:B------:R-:W-:Y:S02]  /*7be0*/  SHF.R.U32.HI R7, RZ, R20, R13 ;  /* 0x00000014ff077219 */ /* 0x000fe4000001160d */
[----:B------:R-:W-:Y:S01]  /*7bf0*/  IADD3 R11, P0, RZ, -R14, RZ ;  /* 0x8000000eff0b7210 */ /* 0x000fe20007f1e0ff */
[----:B------:R-:W-:Y:S01]  /*7c00*/  FMUL R13, R8, UR4 ;  /* 0x00000004080d7c20 */ /* 0x000fe20008400000 */
[----:B------:R-:W-:Y:S01]  /*7c10*/  ULDC UR4, c[0x0][0x154] ;  /* 0x0000550000047ab9 */ /* 0x000fe20000000800 */
[----:B------:R-:W1:Y:S02]  /*7c20*/  LDC.64 R26, c[0x0][0x640] ;  /* 0x00019000ff1a7b82 */ /* 0x000e640000000a00 */
[----:B------:R-:W-:-:S02]  /*7c30*/  IMAD.X R7, RZ, RZ, ~R7, P0 ;  /* 0x000000ffff077224 */ /* 0x000fc400000e0e07 */
[----:B------:R-:W2:Y:S01]  /*7c40*/  F2I.U32.TRUNC.NTZ R13, R13 ;  /* 0x0000000d000d7305 */ /* 0x000ea2000020f000 */
[----:B------:R-:W-:-:S03]  /*7c50*/  IMAD.WIDE.U32 R8, R11, R22, R16 ;  /* 0x000000160b087225 */ /* 0x000fc600078e0010 */
[----:B------:R-:W3:Y:S01]  /*7c60*/  LDC R15, c[0x0][0x144] ;  /* 0x00005100ff0f7b82 */ /* 0x000ee20000000800 */
[----:B------:R-:W-:-:S04]  /*7c70*/  IMAD R10, R7, R22, RZ ;  /* 0x00000016070a7224 */ /* 0x000fc800078e02ff */
[----:B------:R-:W-:Y:S02]  /*7c80*/  IMAD R7, R11, R23, R10 ;  /* 0x000000170b077224 */ /* 0x000fe400078e020a */
[----:B------:R-:W-:Y:S01]  /*7c90*/  IMAD.MOV.U32 R10, RZ, RZ, -0x1 ;  /* 0xffffffffff0a7424 */ /* 0x000fe200078e00ff */
[----:B------:R-:W4:Y:S01]  /*7ca0*/  LDC R20, c[0x0][0x608] ;  /* 0x00018200ff147b82 */ /* 0x000f220000000800 */
[----:B------:R-:W-:Y:S01]  /*7cb0*/  IMAD.IADD R7, R9, 0x1, R7 ;  /* 0x0000000109077824 */ /* 0x000fe200078e0207 */
[----:B------:R-:W-:-:S04]  /*7cc0*/  I2FP.F32.U32 R9, R3 ;  /* 0x0000000300097245 */ /* 0x000fc80000201000 */
[-C--:B0-----:R-:W-:Y:S01]  /*7cd0*/  SHF.R.U64 R12, R8, R24.reuse, R7 ;  /* 0x00000018080c7219 */ /* 0x081fe20000001207 */
[----:B--2---:R-:W-:Y:S01]  /*7ce0*/  IMAD.MOV R8, RZ, RZ, -R13 ;  /* 0x000000ffff087224 */ /* 0x004fe200078e0a0d */
[----:B------:R-:W0:Y:S01]  /*7cf0*/  LDC R11, c[0x0][0x658] ;  /* 0x00019600ff0b7b82 */ /* 0x000e220000000800 */
[----:B-1----:R-:W-:Y:S01]  /*7d00*/  ISETP.NE.U32.AND P0, PT, R26, RZ, PT ;  /* 0x000000ff1a00720c */ /* 0x002fe20003f05070 */
[----:B------:R-:W-:Y:S01]  /*7d10*/  FMUL R9, R9, UR4 ;  /* 0x0000000409097c20 */ /* 0x000fe20008400000 */
[----:B------:R-:W-:Y:S02]  /*7d20*/  SHF.R.U32.HI R7, RZ, R24, R7 ;  /* 0x00000018ff077219 */ /* 0x000fe40000011607 */
[----:B------:R-:W-:-:S03]  /*7d30*/  ISETP.NE.AND.EX P0, PT, R27, RZ, PT, P0 ;  /* 0x000000ff1b00720c */ /* 0x000fc60003f05300 */
[----:B------:R-:W1:Y:S01]  /*7d40*/  LDC R22, c[0x0][0x148] ;  /* 0x00005200ff167b82 */ /* 0x000e620000000800 */
[----:B---3--:R-:W-:Y:S02]  /*7d50*/  IMAD R23, R15, R8, R6 ;  /* 0x000000080f177224 */ /* 0x008fe400078e0206 */
[----:B------:R-:W-:-:S05]  /*7d60*/  IMAD.MOV.U32 R8, RZ, RZ, 0x1 ;  /* 0x00000001ff087424 */ /* 0x000fca00078e00ff */
[----:B------:R-:W2:Y:S01]  /*7d70*/  LDC R21, c[0x0][0x600] ;  /* 0x00018000ff157b82 */ /* 0x000ea20000000800 */
[-CC-:B----4-:R-:W-:Y:S02]  /*7d80*/  SHF.R.U64 R15, R12, R20.reuse, R7.reuse ;  /* 0x000000140c0f7219 */ /* 0x190fe40000001207 */
[----:B------:R-:W-:Y:S02]  /*7d90*/  SHF.R.U32.HI R6, RZ, R20, R7 ;  /* 0x00000014ff067219 */ /* 0x000fe40000011607 */
[----:B------:R3:W4:Y:S03]  /*7da0*/  F2I.U32.TRUNC.NTZ R20, R9 ;  /* 0x0000000900147305 */ /* 0x000726000020f000 */
[----:B------:R-:W1:Y:S01]  /*7db0*/  LDC R25, c[0x0][0x648] ;  /* 0x00019200ff197b82 */ /* 0x000e620000000800 */
[-C--:B0-----:R-:W-:Y:S02]  /*7dc0*/  SHF.R.U64 R19, R15, R11.reuse, R6 ;  /* 0x0000000b0f137219 */ /* 0x081fe40000001206 */
[----:B------:R-:W-:-:S02]  /*7dd0*/  SHF.L.U32 R10, R10, R11, RZ ;  /* 0x0000000b0a0a7219 */ /* 0x000fc400000006ff */
[-C--:B------:R-:W-:Y:S01]  /*7de0*/  SHF.R.U32.HI R7, RZ, R11.reuse, R6 ;  /* 0x0000000bff077219 */ /* 0x080fe20000011606 */
[----:B------:R-:W-:Y:S01]  /*7df0*/  IMAD.MOV.U32 R6, RZ, RZ, R19 ;  /* 0x000000ffff067224 */ /* 0x000fe200078e0013 */
[----:B------:R-:W-:Y:S01]  /*7e00*/  SHF.L.U32 R24, R8, R11, RZ ;  /* 0x0000000b08187219 */ /* 0x000fe200000006ff */
[----:B------:R-:W0:Y:S01]  /*7e10*/  LDC R28, c[0x0][0x638] ;  /* 0x00018e00ff1c7b82 */ /* 0x000e220000000800 */
[----:B------:R-:W-:-:S07]  /*7e20*/  LOP3.LUT R30, RZ, R10, RZ, 0x33, !PT ;  /* 0x0000000aff1e7212 */ /* 0x000fce00078e33ff */
[----:B------:R-:W0:Y:S01]  /*7e30*/  LDC R29, c[0x0][0x610] ;  /* 0x00018400ff1d7b82 */ /* 0x000e220000000800 */
[----:B---34-:R-:W-:Y:S05]  /*7e40*/  @!P0 BRA `(.L_x_159) ;  /* 0x0000000000288947 */ /* 0x018fea0003800000 */
[----:B------:R-:W3:Y:S02]  /*7e50*/  LDC R6, c[0x0][0x64c] ;  /* 0x00019300ff067b82 */ /* 0x000ee40000000800 */
[----:B---3--:R-:W-:-:S05]  /*7e60*/  IADD3 R11, P0, R19, R6, RZ ;  /* 0x00000006130b7210 */ /* 0x008fca0007f1e0ff */
        /* <DEDUP_REMOVED lines=8> */
.L_x_159:
[----:B------:R-:W-:Y:S01]  /*7ef0*/  ISETP.NE.AND P0, PT, R2, 0x1, PT ;  /* 0x000000010200780c */ /* 0x000fe20003f05270 */
[----:B--2---:R-:W-:Y:S01]  /*7f00*/  VIADD R9, R21, 0xffffffff ;  /* 0xffffffff15097836 */ /* 0x004fe20000000000 */
[----:B-1----:R-:W-:Y:S01]  /*7f10*/  SHF.R.U64 R7, R6, R25, R7 ;  /* 0x0000001906077219 */ /* 0x002fe20000001207 */
[----:B------:R-:W-:Y:S01]  /*7f20*/  IMAD.MOV R20, RZ, RZ, -R20 ;  /* 0x000000ffff147224 */ /* 0x000fe200078e0a14 */
[----:B------:R-:W-:Y:S02]  /*7f30*/  LOP3.LUT R6, R15, R30, RZ, 0xc0, !PT ;  /* 0x0000001e0f067212 */ /* 0x000fe400078ec0ff */
[----:B------:R-:W-:Y:S01]  /*7f40*/  LOP3.LUT R12, R12, R9, RZ, 0xc0, !PT ;  /* 0x000000090c0c7212 */ /* 0x000fe200078ec0ff */
[----:B------:R-:W-:Y:S02]  /*7f50*/  IMAD.MOV R8, RZ, RZ, -R7 ;  /* 0x000000ffff087224 */ /* 0x000fe400078e0a07 */
[----:B------:R-:W-:Y:S02]  /*7f60*/  IMAD R6, R24, R7, R6 ;  /* 0x0000000718067224 */ /* 0x000fe400078e0206 */
[----:B------:R-:W-:-:S02]  /*7f70*/  IMAD.MOV.U32 R9, RZ, RZ, 0x1 ;  /* 0x00000001ff097424 */ /* 0x000fc400078e00ff */
[----:B------:R-:W-:Y:S02]  /*7f80*/  @P0 IMAD R23, R22, R20, R3 ;  /* 0x0000001416170224 */ /* 0x000fe400078e0203 */
[----:B0-----:R-:W-:Y:S02]  /*7f90*/  IMAD R3, R8, R28, R19 ;  /* 0x0000001c08037224 */ /* 0x001fe400078e0213 */
[----:B------:R-:W-:Y:S02]  /*7fa0*/  IMAD R13, R6, R29, R23 ;  /* 0x0000001d060d7224 */ /* 0x000fe400078e0217 */
[----:B------:R-:W-:Y:S02]  /*7fb0*/  IMAD R6, R3, R21, R12 ;  /* 0x0000001503067224 */ /* 0x000fe400078e020c */
[----:B------:R-:W-:-:S03]  /*7fc0*/  IMAD.MOV.U32 R8, RZ, RZ, R14 ;  /* 0x000000ffff087224 */ /* 0x000fc600078e000e */
[----:B------:R-:W-:Y:S02]  /*7fd0*/  SEL R20, R6, R13, !P0 ;  /* 0x0000000d06147207 */ /* 0x000fe40004000000 */
[----:B------:R-:W-:-:S07]  /*7fe0*/  SEL R13, R13, R6, !P0 ;  /* 0x000000060d0d7207 */ /* 0x000fce0004000000 */
.L_x_157:
[----:B------:R-:W-:-:S08]  /*7ff0*/  NOP ;  /* 0x0000000000007918 */ /* 0x000fd00000000000 */
[----:B------:R-:W0:-:S00]  /*8000*/  USETMAXREG.DEALLOC.CTAPOOL 0x28 ;  /* 0x00000028000079c8 */ /* 0x000e0000080e0500 */
[----:B0-----:R-:W-:-:S13]  /*8010*/  ISETP.NE.AND P0, PT, R0, RZ, PT ;  /* 0x000000ff0000720c */ /* 0x001fda0003f05270 */
[----:B------:R-:W-:Y:S05]  /*8020*/  @P0 EXIT ;  /* 0x000000000000094d */ /* 0x000fea0003800000 */
[----:B------:R-:W-:Y:S01]  /*8030*/  LOP3.LUT P0, RZ, R9, 0xff, RZ, 0xc0, !PT ;  /* 0x000000ff09ff7812 */ /* 0x000fe2000780c0ff */
[----:B------:R-:W-:Y:S02]  /*8040*/  IMAD.MOV.U32 R0, RZ, RZ, 0x1 ;  /* 0x00000001ff007424 */ /* 0x000fe400078e00ff */
[----:B------:R-:W-:-:S10]  /*8050*/  IMAD.MOV.U32 R3, RZ, RZ, RZ ;  /* 0x000000ffff037224 */ /* 0x000fd400078e00ff */
[----:B------:R-:W-:Y:S05]  /*8060*/  @!P0 BRA `(.L_x_160) ;  /* 0x0000000c00348947 */ /* 0x000fea0003800000 */
[----:B------:R-:W0:Y:S01]  /*8070*/  LDC R0, c[0x0][0x28c] ;  /* 0x0000a300ff007b82 */ /* 0x000e220000000800 */
[----:B------:R-:W-:Y:S01]  /*8080*/  LOP3.LUT P0, RZ, R4, 0x1f, RZ, 0xc0, !PT ;  /* 0x0000001f04ff7812 */ /* 0x000fe2000780c0ff */
[----:B------:R-:W-:Y:S01]  /*8090*/  ULDC UR5, c[0x0][0x658] ;  /* 0x0001960000057ab9 */ /* 0x000fe20000000800 */
[----:B------:R-:W-:Y:S01]  /*80a0*/  UMOV UR6, 0xffffffff ;  /* 0xffffffff00067882 */ /* 0x000fe20000000000 */
[----:B------:R-:W-:Y:S01]  /*80b0*/  BSSY B0, `(.L_x_160) ;  /* 0x00000c8000007945 */ /* 0x000fe20003800000 */
[----:B------:R-:W-:Y:S01]  /*80c0*/  USHF.L.U32 UR6, UR6, UR5, URZ ;  /* 0x0000000506067299 */ /* 0x000fe2000800063f */
[C---:B------:R-:W-:Y:S01]  /*80d0*/  ISETP.NE.AND P2, PT, R5.reuse, RZ, PT ;  /* 0x000000ff0500720c */ /* 0x040fe20003f45270 */
[----:B------:R-:W-:Y:S01]  /*80e0*/  IMAD.MOV.U32 R11, RZ, RZ, 0x1 ;  /* 0x00000001ff0b7424 */ /* 0x000fe200078e00ff */
[----:B------:R-:W-:Y:S01]  /*80f0*/  ISETP.NE.OR P0, PT, R5, RZ, !P0 ;  /* 0x000000ff0500720c */ /* 0x000fe20004705670 */
[----:B------:R-:W-:Y:S01]  /*8100*/  ULDC UR4, c[0x0][0x600] ;  /* 0x0001800000047ab9 */ /* 0x000fe20000000800 */
[----:B------:R-:W-:Y:S01]  /*8110*/  LOP3.LUT R19, R18, 0x2, RZ, 0xfc, !PT ;  /* 0x0000000212137812 */ /* 0x000fe200078efcff */
[----:B------:R-:W-:Y:S01]  /*8120*/  UMOV UR7, 0x1 ;  /* 0x0000000100077882 */ /* 0x000fe20000000000 */
[----:B------:R-:W-:-:S02]  /*8130*/  UIADD3 UR21, UR4, -0x1, URZ ;  /* 0xffffffff04157890 */ /* 0x000fc4000fffe03f */
[----:B------:R-:W-:Y:S02]  /*8140*/  USHF.L.U32 UR23, UR7, UR5, URZ ;  /* 0x0000000507177299 */ /* 0x000fe4000800063f */
[----:B------:R-:W-:Y:S01]  /*8150*/  ULOP3.LUT UR22, URZ, UR6, URZ, 0x33, !UPT ;  /* 0x000000063f167292 */ /* 0x000fe2000f8e333f */
[----:B------:R-:W-:Y:S01]  /*8160*/  ULDC.64 UR24, c[0x0][0x198] ;  /* 0x0000660000187ab9 */ /* 0x000fe20000000a00 */
[----:B0-----:R-:W-:-:S05]  /*8170*/  VIADD R0, R0, 0x7f ;  /* 0x0000007f00007836 */ /* 0x001fca0000000000 */
[----:B------:R-:W-:-:S04]  /*8180*/  SHF.R.S32.HI R3, RZ, 0x1f, R0 ;  /* 0x0000001fff037819 */ /* 0x000fc80000011400 */
[----:B------:R-:W-:Y:S01]  /*8190*/  LEA.HI R3, R3, R0, RZ, 0x7 ;  /* 0x0000000003037211 */ /* 0x000fe200078f38ff */
[----:B------:R-:W-:-:S03]  /*81a0*/  IMAD.MOV.U32 R0, RZ, RZ, 0x1 ;  /* 0x00000001ff007424 */ /* 0x000fc600078e00ff */
[----:B------:R-:W-:Y:S01]  /*81b0*/  SHF.R.S32.HI R12, RZ, 0x7, R3 ;  /* 0x00000007ff0c7819 */ /* 0x000fe20000011403 */
[----:B------:R-:W-:-:S04]  /*81c0*/  IMAD.MOV.U32 R3, RZ, RZ, RZ ;  /* 0x000000ffff037224 */ /* 0x000fc800078e00ff */
[----:B------:R-:W-:-:S07]  /*81d0*/  VIADD R10, R12, 0x1 ;  /* 0x000000010c0a7836 */ /* 0x000fce0000000000 */
.L_x_172:
[----:B------:R-:W-:-:S03]  /*81e0*/  UMOV UR4, 0xffffffff ;  /* 0xffffffff00047882 */ /* 0x000fc60000000000 */
[----:B------:R-:W-:Y:S05]  /*81f0*/  BRA.DIV UR4, `(.L_x_161) ;  /* 0x0000000e04747947 */ /* 0x000fea000b800000 */
[----:B------:R-:W-:-:S13]  /*8200*/  ELECT P6, URZ, PT ;  /* 0x00000000003f782f */ /* 0x000fda00038c0000 */
.L_x_181:
[----:B------:R-:W0:Y:S01]  /*8210*/  LDC R4, c[0x0][0x28c] ;  /* 0x0000a300ff047b82 */ /* 0x000e220000000800 */
[----:B------:R-:W-:Y:S01]  /*8220*/  BSSY B1, `(.L_x_162) ;  /* 0x000003d000017945 */ /* 0x000fe20003800000 */
[----:B0-----:R-:W-:-:S13]  /*8230*/  ISETP.LT.OR P6, PT, R4, 0x1, !P6 ;  /* 0x000000010400780c */ /* 0x001fda00077c1670 */
[----:B------:R-:W-:Y:S05]  /*8240*/  @P6 BRA `(.L_x_163) ;  /* 0x0000000000e86947 */ /* 0x000fea0003800000 */
[----:B------:R-:W-:Y:S02]  /*8250*/  IMAD.SHL.U32 R13, R13, 0x100, RZ ;  /* 0x000001000d0d7824 */ /* 0x000fe400078e00ff */
[----:B------:R-:W-:Y:S02]  /*8260*/  IMAD.SHL.U32 R20, R20, 0x40, RZ ;  /* 0x0000004014147824 */ /* 0x000fe400078e00ff */
[----:B------:R-:W-:Y:S02]  /*8270*/  IMAD.MOV.U32 R21, RZ, RZ, RZ ;  /* 0x000000ffff157224 */ /* 0x000fe400078e00ff */
[----:B------:R-:W-:Y:S02]  /*8280*/  IMAD.MOV.U32 R4, RZ, RZ, R10 ;  /* 0x000000ffff047224 */ /* 0x000fe400078e000a */
[----:B------:R-:W-:Y:S02]  /*8290*/  IMAD.MOV.U32 R5, RZ, RZ, R0 ;  /* 0x000000ffff057224 */ /* 0x000fe400078e0000 */
[----:B------:R-:W-:-:S07]  /*82a0*/  IMAD.MOV.U32 R6, RZ, RZ, R3 ;  /* 0x000000ffff067224 */ /* 0x000fce00078e0003 */
.L_x_167:
[----:B------:R-:W0:Y:S01]  /*82b0*/  S2R R14, SR_CgaCtaId ;  /* 0x00000000000e7919 */ /* 0x000e220000008800 */
[----:B------:R-:W-:Y:S01]  /*82c0*/  MOV R7, 0x400 ;  /* 0x0000040000077802 */ /* 0x000fe20000000f00 */
[----:B------:R-:W1:Y:S03]  /*82d0*/  @!P2 LDC R9, c[0x0][0x500] ;  /* 0x00014000ff09ab82 */ /* 0x000e660000000800 */
[----:B0-----:R-:W-:Y:S02]  /*82e0*/  LEA R15, R14, R7, 0x18 ;  /* 0x000000070e0f7211 */ /* 0x001fe400078ec0ff */
[----:B------:R-:W-:-:S03]  /*82f0*/  SHF.L.U32 R7, R5, 0x1f, RZ ;  /* 0x0000001f05077819 */ /* 0x000fc600000006ff */
[----:B------:R-:W-:-:S04]  /*8300*/  IMAD R14, R6, 0x8, R15 ;  /* 0x00000008060e7824 */ /* 0x000fc800078e020f */
[----:B------:R-:W0:Y:S02]  /*8310*/  SYNCS.PHASECHK.TRANS64.TRYWAIT P1, [R14+URZ+0x10], R7 ;  /* 0x000010070e0075a7 */ /* 0x000e24000802017f */
[----:B01----:R-:W-:Y:S05]  /*8320*/  @!P1 BRA `(.L_x_164) ;  /* 0x0000000c00489947 */ /* 0x003fea0003800000 */
.L_x_182:
[----:B0-----:R-:W-:Y:S01]  /*8330*/  PRMT R7, R19, 0x9910, RZ ;  /* 0x0000991013077816 */ /* 0x001fe200000000ff */
[----:B------:R0:W-:Y:S03]  /*8340*/  @!P2 SYNCS.ARRIVE.TRANS64 RZ, [R14+URZ], R9 ;  /* 0x000000090effa9a7 */ /* 0x0001e6000800003f */
[----:B------:R-:W-:-:S13]  /*8350*/  ISETP.NE.AND P1, PT, R7, 0x2, PT ;  /* 0x000000020700780c */ /* 0x000fda0003f25270 */
[----:B0-----:R-:W-:Y:S05]  /*8360*/  @P1 BRA `(.L_x_165) ;  /* 0x0000000000041947 */ /* 0x001fea0003800000 */
[----:B------:R-:W-:Y:S01]  /*8370*/  BPT.TRAP 0x1 ;  /* 0x000000040000795c */ /* 0x000fe20000300000 */
.L_x_165:
[----:B------:R-:W-:Y:S05]  /*8380*/  @P0 BRA `(.L_x_166) ;  /* 0x0000000000040947 */ /* 0x000fea0003800000 */
[----:B------:R-:W-:Y:S01]  /*8390*/  BPT.TRAP 0x1 ;  /* 0x000000040000795c */ /* 0x000fe20000300000 */
.L_x_166:
[C-C-:B------:R-:W-:Y:S01]  /*83a0*/  IMAD R7, R6.reuse, 0x10000, R15.reuse ;  /* 0x0001000006077824 */ /* 0x140fe200078e020f */
[----:B------:R-:W-:Y:S01]  /*83b0*/  R2UR UR19, R21 ;  /* 0x00000000151372ca */ /* 0x000fe200000e0000 */
[----:B------:R-:W-:Y:S01]  /*83c0*/  IMAD R15, R6, 0x4000, R15 ;  /* 0x00004000060f7824 */ /* 0x000fe200078e020f */
[----:B------:R-:W-:Y:S01]  /*83d0*/  UIADD3 UR4, UP0, UR24, 0xf0, URZ ;  /* 0x000000f018047890 */ /* 0x000fe2000ff1e03f */
[----:B------:R-:W-:Y:S01]  /*83e0*/  R2UR UR9, R14 ;  /* 0x000000000e0972ca */ /* 0x000fe200000e0000 */
[----:B------:R-:W-:Y:S01]  /*83f0*/  VIADD R4, R4, 0xffffffff ;  /* 0xffffffff04047836 */ /* 0x000fe20000000000 */
[----:B------:R-:W-:Y:S01]  /*8400*/  R2UR UR8, R7 ;  /* 0x00000000070872ca */ /* 0x000fe200000e0000 */
[----:B------:R-:W-:Y:S01]  /*8410*/  UIADD3 UR26, UP1, UR24, 0x1f0, URZ ;  /* 0x000001f0181a7890 */ /* 0x000fe2000ff3e03f */
[----:B------:R-:W-:Y:S01]  /*8420*/  R2UR UR16, R15 ;  /* 0x000000000f1072ca */ /* 0x000fe200000e0000 */
[----:B------:R-:W-:Y:S01]  /*8430*/  UIADD3.X UR5, URZ, UR25, URZ, UP0, !UPT ;  /* 0x000000193f057290 */ /* 0x000fe200087fe43f */
[----:B------:R-:W-:Y:S01]  /*8440*/  R2UR UR11, R13 ;  /* 0x000000000d0b72ca */ /* 0x000fe200000e0000 */
[----:B------:R-:W-:Y:S01]  /*8450*/  VIADD R6, R6, 0x1 ;  /* 0x0000000106067836 */ /* 0x000fe20000000000 */
[----:B------:R-:W-:Y:S01]  /*8460*/  R2UR UR12, R8 ;  /* 0x00000000080c72ca */ /* 0x000fe200000e0000 */
[----:B------:R-:W-:Y:S01]  /*8470*/  UIADD3.X UR27, URZ, UR25, URZ, UP1, !UPT ;  /* 0x000000193f1b7290 */ /* 0x000fe20008ffe43f */
[----:B------:R-:W-:Y:S01]  /*8480*/  R2UR UR18, R20 ;  /* 0x00000000141272ca */ /* 0x000fe200000e0000 */
[----:B------:R-:W-:Y:S01]  /*8490*/  UIADD3 UR13, UR19, 0x40, URZ ;  /* 0x00000040130d7890 */ /* 0x000fe2000fffe03f */
[----:B------:R-:W-:Y:S01]  /*84a0*/  ISETP.GT.AND P3, PT, R4, 0x1, PT ;  /* 0x000000010400780c */ /* 0x000fe20003f64270 */
[----:B------:R-:W-:Y:S01]  /*84b0*/  UMOV UR6, 0x0 ;  /* 0x0000000000067882 */ /* 0x000fe20000000000 */
[----:B------:R-:W-:Y:S01]  /*84c0*/  UMOV UR7, 0x10000000 ;  /* 0x1000000000077882 */ /* 0x000fe20000000000 */
[----:B------:R-:W-:Y:S01]  /*84d0*/  UIADD3 UR14, UR8, 0x100, URZ ;  /* 0x00000100080e7890 */ /* 0x000fe2000fffe03f */
[----:B------:R-:W-:Y:S01]  /*84e0*/  ISETP.NE.AND P1, PT, R6, 0x2, PT ;  /* 0x000000020600780c */ /* 0x000fe20003f25270 */
[----:B------:R-:W-:Y:S01]  /*84f0*/  UIADD3 UR15, UR8, 0x8100, URZ ;  /* 0x00008100080f7890 */ /* 0x000fe2000fffe03f */
[----:B------:R-:W-:Y:S01]  /*8500*/  VIADD R21, R21, 0x80 ;  /* 0x0000008015157836 */ /* 0x000fe20000000000 */
[----:B------:R-:W-:Y:S01]  /*8510*/  UIADD3 UR16, UR16, 0x20100, URZ ;  /* 0x0002010010107890 */ /* 0x000fe2000fffe03f */
[----:B------:R-:W-:Y:S01]  /*8520*/  SEL R14, RZ, 0x1, P1 ;  /* 0x00000001ff0e7807 */ /* 0x000fe20000800000 */
[----:B------:R-:W-:Y:S01]  /*8530*/  UMOV UR10, UR19 ;  /* 0x00000013000a7c82 */ /* 0x000fe20008000000 */
[----:B------:R-:W-:Y:S01]  /*8540*/  UMOV UR8, UR14 ;  /* 0x0000000e00087c82 */ /* 0x000fe20008000000 */
[----:B------:R-:W-:Y:S01]  /*8550*/  UMOV UR17, UR9 ;  /* 0x0000000900117c82 */ /* 0x000fe20008000000 */
[----:B------:R0:W-:Y:S01]  /*8560*/  UTMALDG.3D [UR8], [UR4], desc[UR6] ;  /* 0x00000608040075b4 */ /* 0x0001e20008011000 */
[----:B------:R-:W-:Y:S01]  /*8570*/  UMOV UR20, UR12 ;  /* 0x0000000c00147c82 */ /* 0x000fe20008000000 */
[----:B------:R-:W-:-:S02]  /*8580*/  LOP3.LUT R5, R5, R14, RZ, 0x3c, !PT ;  /* 0x0000000e05057212 */ /* 0x000fc400078e3cff */
[----:B------:R-:W-:Y:S01]  /*8590*/  SEL R6, R6, RZ, P1 ;  /* 0x000000ff06067207 */ /* 0x000fe20000800000 */
[----:B0-----:R-:W-:Y:S01]  /*85a0*/  UMOV UR8, UR15 ;  /* 0x0000000f00087c82 */ /* 0x001fe20008000000 */
[----:B------:R-:W-:Y:S02]  /*85b0*/  UMOV UR10, UR13 ;  /* 0x0000000d000a7c82 */ /* 0x000fe40008000000 */
[----:B------:R0:W-:Y:S01]  /*85c0*/  UTMALDG.3D [UR8], [UR4], desc[UR6] ;  /* 0x00000608040075b4 */ /* 0x0001e20008011000 */
[----:B------:R0:W-:Y:S02]  /*85d0*/  UTMALDG.3D [UR16], [UR26], desc[UR6] ;  /* 0x000006101a0075b4 */ /* 0x0001e40008011000 */
[----:B0-----:R-:W-:Y:S05]  /*85e0*/  @P3 BRA `(.L_x_167) ;  /* 0xfffffffc00303947 */ /* 0x001fea000383ffff */
.L_x_163:
[----:B------:R-:W-:Y:S05]  /*85f0*/  BSYNC B1 ;  /* 0x0000000000017941 */ /* 0x000fea0003800000 */
.L_x_162:
[----:B------:R-:W-:Y:S01]  /*8600*/  LOP3.LUT P3, RZ, R11, 0xff, RZ, 0xc0, !PT ;  /* 0x000000ff0bff7812 */ /* 0x000fe2000786c0ff */
[----:B------:R-:W-:Y:S01]  /*8610*/  IMAD.IADD R3, R12, 0x1, R3 ;  /* 0x000000010c037824 */ /* 0x000fe200078e0203 */
[----:B------:R-:W-:Y:S01]  /*8620*/  IADD3 R16, P4, R16, UR36, RZ ;  /* 0x0000002410107c10 */ /* 0x000fe2000ff9e0ff */
[----:B------:R-:W-:Y:S01]  /*8630*/  ULDC.64 UR4, c[0x0][0x650] ;  /* 0x0001940000047ab9 */ /* 0x000fe20000000a00 */
[----:B------:R-:W-:Y:S01]  /*8640*/  BSSY B1, `(.L_x_168) ;  /* 0x000006c000017945 */ /* 0x000fe20003800000 */
[----:B------:R-:W-:Y:S01]  /*8650*/  IMAD.MOV.U32 R13, RZ, RZ, -0x1 ;  /* 0xffffffffff0d7424 */ /* 0x000fe200078e00ff */
[----:B------:R-:W-:Y:S01]  /*8660*/  ISETP.GT.U32.AND P1, PT, R3, 0x1, PT ;  /* 0x000000010300780c */ /* 0x000fe20003f24070 */
[----:B------:R-:W-:Y:S01]  /*8670*/  IMAD.MOV.U32 R20, RZ, RZ, -0x1 ;  /* 0xffffffffff147424 */ /* 0x000fe200078e00ff */
[----:B------:R-:W-:Y:S01]  /*8680*/  SHF.R.U32.HI R4, RZ, 0x1, R3 ;  /* 0x00000001ff047819 */ /* 0x000fe20000011603 */
[----:B------:R-:W-:Y:S01]  /*8690*/  IMAD.MOV.U32 R8, RZ, RZ, -0x1 ;  /* 0xffffffffff087424 */ /* 0x000fe200078e00ff */
[----:B------:R-:W-:-:S02]  /*86a0*/  ISETP.LT.U32.AND P1, PT, R12, 0x2, P1 ;  /* 0x000000020c00780c */ /* 0x000fc40000f21070 */
[----:B------:R-:W-:Y:S01]  /*86b0*/  IADD3.X R17, R17, UR42, RZ, P4, !PT ;  /* 0x0000002a11117c10 */ /* 0x000fe2000a7fe4ff */
[----:B------:R-:W0:Y:S01]  /*86c0*/  @P3 S2R R6, SR_CgaCtaId ;  /* 0x0000000000063919 */ /* 0x000e220000008800 */
[----:B------:R-:W-:Y:S02]  /*86d0*/  @P3 MOV R5, 0x400 ;  /* 0x0000040000053802 */ /* 0x000fe40000000f00 */
[----:B------:R-:W-:Y:S02]  /*86e0*/  ISETP.GE.U32.AND P4, PT, R16, UR4, PT ;  /* 0x0000000410007c0c */ /* 0x000fe4000bf86070 */
[----:B------:R-:W-:Y:S02]  /*86f0*/  LOP3.LUT R4, R4, 0x1, RZ, 0xc0, !PT ;  /* 0x0000000104047812 */ /* 0x000fe400078ec0ff */
[----:B------:R-:W-:Y:S02]  /*8700*/  LOP3.LUT R3, R3, 0x1, RZ, 0xc0, !PT ;  /* 0x0000000103037812 */ /* 0x000fe400078ec0ff */
[----:B------:R-:W-:-:S02]  /*8710*/  PRMT R11, RZ, 0x7610, R11 ;  /* 0x00007610ff0b7816 */ /* 0x000fc4000000000b */
[----:B0-----:R-:W-:-:S04]  /*8720*/  @P3 LEA R5, R6, R5, 0x18 ;  /* 0x0000000506053211 */ /* 0x001fc800078ec0ff */
[----:B------:R0:W-:Y:S01]  /*8730*/  @P3 SYNCS.ARRIVE.TRANS64.A1T0 RZ, [R5+URZ+0x38], RZ ;  /* 0x000038ff05ff39a7 */ /* 0x0001e2000810003f */
[----:B------:R-:W-:-:S04]  /*8740*/  ISETP.NE.U32.AND P3, PT, R4, 0x1, PT ;  /* 0x000000010400780c */ /* 0x000fc80003f65070 */
[----:B------:R-:W-:Y:S02]  /*8750*/  ISETP.GT.U32.AND P3, PT, R12, 0x1, !P3 ;  /* 0x000000010c00780c */ /* 0x000fe40005f64070 */
[----:B0-----:R-:W-:Y:S02]  /*8760*/  SEL R5, RZ, 0x1, !P1 ;  /* 0x00000001ff057807 */ /* 0x001fe40004800000 */
[----:B------:R-:W-:Y:S02]  /*8770*/  ISETP.GE.U32.AND.EX P1, PT, R17, UR5, PT, P4 ;  /* 0x0000000511007c0c */ /* 0x000fe4000bf26140 */
[----:B------:R-:W-:-:S04]  /*8780*/  SEL R4, RZ, 0x1, !P3 ;  /* 0x00000001ff047807 */ /* 0x000fc80005800000 */
[----:B------:R-:W-:Y:S02]  /*8790*/  LOP3.LUT R0, R4, R0, R5, 0x96, !PT ;  /* 0x0000000004007212 */ /* 0x000fe400078e9605 */
[----:B------:R-:W-:-:S05]  /*87a0*/  PRMT R4, RZ, 0x7610, R4 ;  /* 0x00007610ff047816 */ /* 0x000fca0000000004 */
[----:B------:R-:W-:Y:S05]  /*87b0*/  @P1 BRA `(.L_x_169) ;  /* 0x0000000400501947 */ /* 0x000fea0003800000 */
[----:B------:R-:W-:Y:S01]  /*87c0*/  ULDC.64 UR4, c[0x0][0x628] ;  /* 0x00018a0000047ab9 */ /* 0x000fe20000000a00 */
[----:B------:R-:W0:Y:S01]  /*87d0*/  S2R R14, SR_CTAID.X ;  /* 0x00000000000e7919 */ /* 0x000e220000002500 */
[----:B------:R-:W-:Y:S01]  /*87e0*/  ISETP.NE.U32.AND P1, PT, RZ, UR4, PT ;  /* 0x00000004ff007c0c */ /* 0x000fe2000bf25070 */
[----:B------:R-:W-:Y:S01]  /*87f0*/  ULDC UR7, c[0x0][0x630] ;  /* 0x00018c0000077ab9 */ /* 0x000fe20000000800 */
[----:B------:R-:W-:Y:S01]  /*8800*/  IMAD.MOV.U32 R4, RZ, RZ, R16 ;  /* 0x000000ffff047224 */ /* 0x000fe200078e0010 */
[----:B------:R-:W1:Y:S01]  /*8810*/  S2R R13, SR_CTAID.Y ;  /* 0x00000000000d7919 */ /* 0x000e620000002600 */
[----:B------:R-:W-:Y:S01]  /*8820*/  ISETP.NE.AND.EX P1, PT, RZ, UR5, PT, P1 ;  /* 0x00000005ff007c0c */ /* 0x000fe2000bf25310 */
[----:B------:R-:W-:-:S12]  /*8830*/  IMAD.MOV.U32 R5, RZ, RZ, R17 ;  /* 0x000000ffff057224 */ /* 0x000fd800078e0011 */
[----:B------:R-:W-:Y:S05]  /*8840*/  @!P1 BRA `(.L_x_170) ;  /* 0x0000000000289947 */ /* 0x000fea0003800000 */
[----:B------:R-:W-:Y:S02]  /*8850*/  ULDC UR6, c[0x0][0x634] ;  /* 0x00018d0000067ab9 */ /* 0x000fe40000000800 */
[----:B------:R-:W-:-:S05]  /*8860*/  IADD3 R9, P1, R16, UR6, RZ ;  /* 0x0000000610097c10 */ /* 0x000fca000ff3e0ff */
[----:B------:R-:W-:-:S04]  /*8870*/  IMAD.X R15, RZ, RZ, R17, P1 ;  /* 0x000000ffff0f7224 */ /* 0x000fc800008e0611 */
[----:B------:R-:W-:-:S04]  /*8880*/  IMAD.WIDE.U32 R6, R15, UR4, RZ ;  /* 0x000000040f067c25 */ /* 0x000fc8000f8e00ff */
[----:B------:R-:W-:-:S04]  /*8890*/  IMAD.WIDE.U32 R6, P1, R9, UR5, R6 ;  /* 0x0000000509067c25 */ /* 0x000fc8000f820006 */
[----:B------:R-:W-:-:S04]  /*88a0*/  IMAD.WIDE.U32 R8, R9, UR4, RZ ;  /* 0x0000000409087c25 */ /* 0x000fc8000f8e00ff */
[----:B------:R-:W-:Y:S01]  /*88b0*/  IMAD.X R5, RZ, RZ, RZ, P1 ;  /* 0x000000ffff057224 */ /* 0x000fe200008e06ff */
[----:B------:R-:W-:Y:S01]  /*88c0*/  IADD3 RZ, P1, R9, R6, RZ ;  /* 0x0000000609ff7210 */ /* 0x000fe20007f3e0ff */
[----:B------:R-:W-:-:S04]  /*88d0*/  IMAD.MOV.U32 R4, RZ, RZ, R7 ;  /* 0x000000ffff047224 */ /* 0x000fc800078e0007 */
[----:B------:R-:W-:-:S08]  /*88e0*/  IMAD.WIDE.U32.X R4, R15, UR5, R4, P1 ;  /* 0x000000050f047c25 */ /* 0x000fd000088e0404 */
.L_x_170:
[--C-:B------:R-:W-:Y:S01]  /*88f0*/  SHF.R.U64 R8, R4, UR7, R5.reuse ;  /* 0x0000000704087c19 */ /* 0x100fe20008001205 */
[----:B------:R-:W-:Y:S01]  /*8900*/  ULDC.64 UR4, c[0x0][0x620] ;  /* 0x0001880000047ab9 */ /* 0x000fe20000000a00 */
[----:B------:R-:W-:Y:S01]  /*8910*/  SHF.R.U32.HI R4, RZ, UR7, R5 ;  /* 0x00000007ff047c19 */ /* 0x000fe20008011605 */
[----:B------:R-:W2:Y:S01]  /*8920*/  LDC R25, c[0x0][0x144] ;  /* 0x00005100ff197b82 */ /* 0x000ea20000000800 */
[----:B------:R-:W-:Y:S01]  /*8930*/  IADD3 R7, P1, RZ, -R8, RZ ;  /* 0x80000008ff077210 */ /* 0x000fe20007f3e0ff */
[----:B------:R-:W-:Y:S01]  /*8940*/  ULDC.64 UR8, c[0x0][0x640] ;  /* 0x0001900000087ab9 */ /* 0x000fe20000000a00 */
[----:B0-----:R-:W-:Y:S01]  /*8950*/  I2FP.F32.U32 R9, R14 ;  /* 0x0000000e00097245 */ /* 0x001fe20000201000 */
[----:B------:R-:W-:Y:S02]  /*8960*/  ULDC UR6, c[0x0][0x608] ;  /* 0x0001820000067ab9 */ /* 0x000fe40000000800 */
[----:B------:R-:W-:Y:S01]  /*8970*/  IMAD.X R4, RZ, RZ, ~R4, P1 ;  /* 0x000000ffff047224 */ /* 0x000fe200008e0e04 */
[----:B------:R-:W-:Y:S01]  /*8980*/  ISETP.NE.U32.AND P1, PT, RZ, UR8, PT ;  /* 0x00000008ff007c0c */ /* 0x000fe2000bf25070 */
[----:B------:R-:W0:Y:S02]  /*8990*/  LDC R20, c[0x0][0x148] ;  /* 0x00005200ff147b82 */ /* 0x000e240000000800 */
[----:B------:R-:W-:Y:S01]  /*89a0*/  IMAD R6, R4, UR4, RZ ;  /* 0x0000000404067c24 */ /* 0x000fe2000f8e02ff */
[----:B------:R-:W-:Y:S01]  /*89b0*/  ISETP.NE.AND.EX P1, PT, RZ, UR9, PT, P1 ;  /* 0x00000009ff007c0c */ /* 0x000fe2000bf25310 */
[----:B------:R-:W-:Y:S01]  /*89c0*/  IMAD.WIDE.U32 R4, R7, UR4, R16 ;  /* 0x0000000407047c25 */ /* 0x000fe2000f8e0010 */
[----:B------:R-:W-:-:S03]  /*89d0*/  ULDC UR4, c[0x0][0x150] ;  /* 0x0000540000047ab9 */ /* 0x000fc60000000800 */
[----:B------:R-:W-:Y:S02]  /*89e0*/  IMAD R7, R7, UR5, R6 ;  /* 0x0000000507077c24 */ /* 0x000fe4000f8e0206 */
[----:B------:R-:W-:Y:S01]  /*89f0*/  FMUL R6, R9, UR4 ;  /* 0x0000000409067c20 */ /* 0x000fe20008400000 */
[----:B------:R-:W-:Y:S01]  /*8a00*/  ULDC UR4, c[0x0][0x618] ;  /* 0x0001860000047ab9 */ /* 0x000fe20000000800 */
[----:B------:R-:W-:Y:S01]  /*8a10*/  ULDC UR5, c[0x0][0x154] ;  /* 0x0000550000057ab9 */ /* 0x000fe20000000800 */
[----:B------:R-:W-:-:S03]  /*8a20*/  IMAD.IADD R5, R5, 0x1, R7 ;  /* 0x0000000105057824 */ /* 0x000fc600078e0207 */
[----:B------:R-:W3:Y:S02]  /*8a30*/  F2I.U32.TRUNC.NTZ R6, R6 ;  /* 0x0000000600067305 */ /* 0x000ee4000020f000 */
[----:B------:R-:W-:Y:S02]  /*8a40*/  SHF.R.U64 R9, R4, UR4, R5 ;  /* 0x0000000404097c19 */ /* 0x000fe40008001205 */
[----:B-1----:R-:W-:-:S05]  /*8a50*/  I2FP.F32.U32 R4, R13 ;  /* 0x0000000d00047245 */ /* 0x002fca0000201000 */
[----:B------:R-:W-:Y:S01]  /*8a60*/  FMUL R22, R4, UR5 ;  /* 0x0000000504167c20 */ /* 0x000fe20008400000 */
[----:B------:R-:W-:Y:S01]  /*8a70*/  SHF.R.U32.HI R4, RZ, UR4, R5 ;  /* 0x00000004ff047c19 */ /* 0x000fe20008011605 */
[----:B------:R-:W-:-:S03]  /*8a80*/  ULDC UR4, c[0x0][0x658] ;  /* 0x0001960000047ab9 */ /* 0x000fc60000000800 */
[--C-:B------:R-:W-:Y:S01]  /*8a90*/  SHF.R.U64 R21, R9, UR6, R4.reuse ;  /* 0x0000000609157c19 */ /* 0x100fe20008001204 */
[----:B------:R-:W1:Y:S01]  /*8aa0*/  F2I.U32.TRUNC.NTZ R22, R22 ;  /* 0x0000001600167305 */ /* 0x000e62000020f000 */
[----:B------:R-:W-:Y:S01]  /*8ab0*/  SHF.R.U32.HI R4, RZ, UR6, R4 ;  /* 0x00000006ff047c19 */ /* 0x000fe20008011604 */
[----:B---3--:R-:W-:-:S03]  /*8ac0*/  IMAD.MOV R6, RZ, RZ, -R6 ;  /* 0x000000ffff067224 */ /* 0x008fc600078e0a06 */
[----:B------:R-:W-:Y:S01]  /*8ad0*/  SHF.R.U64 R15, R21, UR4, R4 ;  /* 0x00000004150f7c19 */ /* 0x000fe20008001204 */
[----:B--2---:R-:W-:Y:S01]  /*8ae0*/  IMAD R14, R25, R6, R14 ;  /* 0x00000006190e7224 */ /* 0x004fe200078e020e */
[----:B------:R-:W-:-:S03]  /*8af0*/  SHF.R.U32.HI R23, RZ, UR4, R4 ;  /* 0x00000004ff177c19 */ /* 0x000fc60008011604 */
[----:B------:R-:W-:Y:S02]  /*8b00*/  IMAD.MOV.U32 R4, RZ, RZ, R15 ;  /* 0x000000ffff047224 */ /* 0x000fe400078e000f */
[----:B------:R-:W-:Y:S01]  /*8b10*/  IMAD.MOV.U32 R5, RZ, RZ, R23 ;  /* 0x000000ffff057224 */ /* 0x000fe200078e0017 */
[----:B-1----:R-:W-:Y:S06]  /*8b20*/  @!P1 BRA `(.L_x_171) ;  /* 0x0000000000289947 */ /* 0x002fec0003800000 */
[----:B------:R-:W-:Y:S02]  /*8b30*/  ULDC UR4, c[0x0][0x64c] ;  /* 0x0001930000047ab9 */ /* 0x000fe40000000800 */
[----:B------:R-:W-:-:S05]  /*8b40*/  IADD3 R5, P1, R15, UR4, RZ ;  /* 0x000000040f057c10 */ /* 0x000fca000ff3e0ff */
[----:B------:R-:W-:-:S04]  /*8b50*/  IMAD.X R23, RZ, RZ, R23, P1 ;  /* 0x000000ffff177224 */ /* 0x000fc800008e0617 */
[----:B------:R-:W-:-:S04]  /*8b60*/  IMAD.WIDE.U32 R6, R23, UR8, RZ ;  /* 0x0000000817067c25 */ /* 0x000fc8000f8e00ff */
[----:B------:R-:W-:-:S04]  /*8b70*/  IMAD.WIDE.U32 R6, P1, R5, UR9, R6 ;  /* 0x0000000905067c25 */ /* 0x000fc8000f820006 */
[----:B------:R-:W-:-:S04]  /*8b80*/  IMAD.WIDE.U32 R4, R5, UR8, RZ ;  /* 0x0000000805047c25 */ /* 0x000fc8000f8e00ff */
[----:B------:R-:W-:Y:S01]  /*8b90*/  IMAD.MOV.U32 R4, RZ, RZ, R7 ;  /* 0x000000ffff047224 */ /* 0x000fe200078e0007 */
[----:B------:R-:W-:Y:S01]  /*8ba0*/  IADD3 RZ, P3, R5, R6, RZ ;  /* 0x0000000605ff7210 */ /* 0x000fe20007f7e0ff */
[----:B------:R-:W-:-:S04]  /*8bb0*/  IMAD.X R5, RZ, RZ, RZ, P1 ;  /* 0x000000ffff057224 */ /* 0x000fc800008e06ff */
[----:B------:R-:W-:-:S08]  /*8bc0*/  IMAD.WIDE.U32.X R4, R23, UR9, R4, P3 ;  /* 0x0000000917047c25 */ /* 0x000fd000098e0404 */
.L_x_171:
[----:B------:R-:W-:Y:S01]  /*8bd0*/  ISETP.NE.AND P1, PT, R2, 0x1, PT ;  /* 0x000000010200780c */ /* 0x000fe20003f25270 */
[----:B------:R-:W-:Y:S01]  /*8be0*/  ULDC UR4, c[0x0][0x648] ;  /* 0x0001920000047ab9 */ /* 0x000fe20000000800 */
[----:B------:R-:W-:Y:S01]  /*8bf0*/  LOP3.LUT R21, R21, UR22, RZ, 0xc0, !PT ;  /* 0x0000001615157c12 */ /* 0x000fe2000f8ec0ff */
[----:B------:R-:W-:Y:S01]  /*8c00*/  IMAD.MOV R22, RZ, RZ, -R22 ;  /* 0x000000ffff167224 */ /* 0x000fe200078e0a16 */
[----:B------:R-:W-:Y:S01]  /*8c10*/  SHF.R.U64 R4, R4, UR4, R5 ;  /* 0x0000000404047c19 */ /* 0x000fe20008001205 */
[----:B------:R-:W-:Y:S01]  /*8c20*/  ULDC UR4, c[0x0][0x638] ;  /* 0x00018e0000047ab9 */ /* 0x000fe20000000800 */
[----:B------:R-:W-:Y:S01]  /*8c30*/  ULDC UR5, c[0x0][0x610] ;  /* 0x0001840000057ab9 */ /* 0x000fe20000000800 */
[----:B------:R-:W-:Y:S02]  /*8c40*/  IMAD.MOV.U32 R5, RZ, RZ, 0x1 ;  /* 0x00000001ff057424 */ /* 0x000fe400078e00ff */
[----:B------:R-:W-:Y:S02]  /*8c50*/  IMAD.MOV R6, RZ, RZ, -R4 ;  /* 0x000000ffff067224 */ /* 0x000fe400078e0a04 */
[----:B------:R-:W-:Y:S01]  /*8c60*/  IMAD R21, R4, UR23, R21 ;  /* 0x0000001704157c24 */ /* 0x000fe2000f8e0215 */
[----:B------:R-:W-:Y:S01]  /*8c70*/  LOP3.LUT R4, R9, UR21, RZ, 0xc0, !PT ;  /* 0x0000001509047c12 */ /* 0x000fe2000f8ec0ff */
[----:B0-----:R-:W-:-:S02]  /*8c80*/  @P1 IMAD R14, R20, R22, R13 ;  /* 0x00000016140e1224 */ /* 0x001fc400078e020d */
[----:B------:R-:W-:Y:S01]  /*8c90*/  IMAD R15, R6, UR4, R15 ;  /* 0x00000004060f7c24 */ /* 0x000fe2000f8e020f */
[----:B------:R-:W-:Y:S01]  /*8ca0*/  ULDC UR4, c[0x0][0x600] ;  /* 0x0001800000047ab9 */ /* 0x000fe20000000800 */
[----:B------:R-:W-:Y:S02]  /*8cb0*/  IMAD R14, R21, UR5, R14 ;  /* 0x00000005150e7c24 */ /* 0x000fe4000f8e020e */
[--C-:B------:R-:W-:Y:S01]  /*8cc0*/  IMAD R15, R15, UR4, R4.reuse ;  /* 0x000000040f0f7c24 */ /* 0x100fe2000f8e0204 */
[----:B------:R-:W-:-:S04]  /*8cd0*/  PRMT R4, R5, 0x7610, R4 ;  /* 0x0000761005047816 */ /* 0x000fc80000000004 */
[----:B------:R-:W-:Y:S02]  /*8ce0*/  SEL R20, R15, R14, !P1 ;  /* 0x0000000e0f147207 */ /* 0x000fe40004800000 */
[----:B------:R-:W-:-:S07]  /*8cf0*/  SEL R13, R14, R15, !P1 ;  /* 0x0000000f0e0d7207 */ /* 0x000fce0004800000 */
.L_x_169:
[----:B------:R-:W-:Y:S05]  /*8d00*/  BSYNC B1 ;  /* 0x0000000000017941 */ /* 0x000fea0003800000 */
.L_x_168:
[----:B------:R-:W-:-:S13]  /*8d10*/  LOP3.LUT P1, RZ, R4, 0xff, RZ, 0xc0, !PT ;  /* 0x000000ff04ff7812 */ /* 0x000fda000782c0ff */
[----:B------:R-:W-:Y:S05]  /*8d20*/  @P1 BRA `(.L_x_172) ;  /* 0xfffffff4002c1947 */ /* 0x000fea000383ffff */
[----:B------:R-:W-:Y:S05]  /*8d30*/  BSYNC B0 ;  /* 0x0000000000007941 */ /* 0x000fea0003800000 */
.L_x_160:
[----:B------:R-:W-:-:S03]  /*8d40*/  UMOV UR4, 0xffffffff ;  /* 0xffffffff00047882 */ /* 0x000fc60000000000 */
[----:B------:R-:W-:Y:S05]  /*8d50*/  BRA.DIV UR4, `(.L_x_173) ;  /* 0x0000000204d07947 */ /* 0x000fea000b800000 */
[----:B------:R-:W-:-:S13]  /*8d60*/  ELECT P6, URZ, PT ;  /* 0x00000000003f782f */ /* 0x000fda00038c0000 */
.L_x_185:
[----:B------:R-:W-:Y:S04]  /*8d70*/  BSSY B0, `(.L_x_174) ;  /* 0x0000019000007945 */ /* 0x000fe80003800000 */
[----:B------:R-:W-:Y:S05]  /*8d80*/  @!P6 BRA `(.L_x_175) ;  /* 0x00000000005ce947 */ /* 0x000fea0003800000 */
[----:B------:R-:W-:-:S04]  /*8d90*/  LOP3.LUT R18, R18, 0x2, RZ, 0xfc, !PT ;  /* 0x0000000212127812 */ /* 0x000fc800078efcff */
[----:B------:R-:W-:-:S13]  /*8da0*/  ISETP.NE.AND P0, PT, R18, 0x3, PT ;  /* 0x000000031200780c */ /* 0x000fda0003f05270 */
[----:B------:R-:W-:Y:S05]  /*8db0*/  @!P0 BRA `(.L_x_176) ;  /* 0x0000000000048947 */ /* 0x000fea0003800000 */
[----:B------:R-:W-:Y:S01]  /*8dc0*/  BPT.TRAP 0x1 ;  /* 0x000000040000795c */ /* 0x000fe20000300000 */
.L_x_176:
[----:B------:R-:W0:Y:S01]  /*8dd0*/  S2R R5, SR_CgaCtaId ;  /* 0x0000000000057919 */ /* 0x000e220000008800 */
[----:B------:R-:W-:Y:S02]  /*8de0*/  MOV R2, 0x400 ;  /* 0x0000040000027802 */ /* 0x000fe40000000f00 */
[----:B------:R-:W-:Y:S02]  /*8df0*/  SHF.L.U32 R4, R0, 0x1f, RZ ;  /* 0x0000001f00047819 */ /* 0x000fe400000006ff */
[----:B0-----:R-:W-:-:S05]  /*8e00*/  LEA R2, R5, R2, 0x18 ;  /* 0x0000000205027211 */ /* 0x001fca00078ec0ff */
[----:B------:R-:W-:-:S04]  /*8e10*/  VIADD R2, R2, 0x10 ;  /* 0x0000001002027836 */ /* 0x000fc80000000000 */
[C---:B------:R-:W-:Y:S02]  /*8e20*/  IMAD R7, R3.reuse, 0x8, R2 ;  /* 0x0000000803077824 */ /* 0x040fe400078e0202 */
[----:B------:R-:W-:Y:S02]  /*8e30*/  VIADD R3, R3, 0x1 ;  /* 0x0000000103037836 */ /* 0x000fe40000000000 */
[----:B------:R-:W0:Y:S03]  /*8e40*/  SYNCS.PHASECHK.TRANS64.TRYWAIT P0, [R7+URZ], R4 ;  /* 0x00000004070075a7 */ /* 0x000e26000800017f */
[----:B------:R-:W-:-:S04]  /*8e50*/  ISETP.NE.AND P1, PT, R3, 0x2, PT ;  /* 0x000000020300780c */ /* 0x000fc80003f25270 */
[----:B------:R-:W-:Y:S02]  /*8e60*/  SEL R5, RZ, 0x1, P1 ;  /* 0x00000001ff057807 */ /* 0x000fe40000800000 */
[----:B------:R-:W-:Y:S02]  /*8e70*/  SEL R3, R3, RZ, P1 ;  /* 0x000000ff03037207 */ /* 0x000fe40000800000 */
[----:B------:R-:W-:Y:S01]  /*8e80*/  LOP3.LUT R0, R0, R5, RZ, 0x3c, !PT ;  /* 0x0000000500007212 */ /* 0x000fe200078e3cff */
[----:B0-----:R-:W-:Y:S06]  /*8e90*/  @!P0 BRA `(.L_x_177) ;  /* 0x0000000000a08947 */ /* 0x001fec0003800000 */
.L_x_186:
[----:B------:R-:W-:Y:S01]  /*8ea0*/  IMAD R3, R3, 0x8, R2 ;  /* 0x0000000803037824 */ /* 0x000fe200078e0202 */
[----:B------:R-:W-:-:S07]  /*8eb0*/  SHF.L.U32 R0, R0, 0x1f, RZ ;  /* 0x0000001f00007819 */ /* 0x000fce00000006ff */
.L_x_178:
[----:B-1----:R1:W2:Y:S02]  /*8ec0*/  SYNCS.PHASECHK.TRANS64.TRYWAIT P0, [R3+URZ], R0 ;  /* 0x00000000030075a7 */ /* 0x0022a4000800017f */
[----:B--2---:R-:W-:Y:S05]  /*8ed0*/  @!P0 NANOSLEEP.SYNCS 0x989680 ;  /* 0x009896800000895d */ /* 0x004fea0003900000 */
[----:B------:R-:W2:Y:S02]  /*8ee0*/  @!P0 SYNCS.PHASECHK.TRANS64 P0, [R3+URZ], R0 ;  /* 0x00000000030085a7 */ /* 0x000ea4000800007f */
[----:B--2---:R-:W-:Y:S05]  /*8ef0*/  @!P0 BRA `(.L_x_178) ;  /* 0xfffffffc00f08947 */ /* 0x004fea000383ffff */
.L_x_175:
[----:B------:R-:W-:Y:S05]  /*8f00*/  BSYNC B0 ;  /* 0x0000000000007941 */ /* 0x000fea0003800000 */
.L_x_174:
[----:B------:R-:W-:Y:S05]  /*8f10*/  EXIT ;  /* 0x000000000000794d */ /* 0x000fea0003800000 */
.L_x_17:
[----:B-1----:R1:W2:Y:S02]  /*8f20*/  SYNCS.PHASECHK.TRANS64.TRYWAIT P1, [R3+URZ], R0 ;  /* 0x00000000030075a7 */ /* 0x0022a4000802017f */
[----:B--2---:R-:W-:Y:S05]  /*8f30*/  @!P1 NANOSLEEP.SYNCS 0x989680 ;  /* 0x009896800000995d */ /* 0x004fea0003900000 */
[----:B------:R-:W2:Y:S02]  /*8f40*/  @!P1 SYNCS.PHASECHK.TRANS64 P1, [R3+URZ], R0 ;  /* 0x00000000030095a7 */ /* 0x000ea4000802007f */
[----:B--2---:R-:W-:Y:S05]  /*8f50*/  @!P1 BRA `(.L_x_17) ;  /* 0xfffffffc00f09947 */ /* 0x004fea000383ffff */
[----:B------:R-:W-:Y:S05]  /*8f60*/  BRA `(.L_x_16) ;  /* 0xffffff8400507947 */ /* 0x000fea000383ffff */
.L_x_22:
[----:B-1----:R-:W-:-:S04]  /*8f70*/  IMAD.U32 R4, RZ, RZ, UR4 ;  /* 0x00000004ff047e24 */ /* 0x002fc8000f8e00ff */
[----:B------:R1:W2:Y:S03]  /*8f80*/  SYNCS.PHASECHK.TRANS64.TRYWAIT P1, [R4+URZ], R3 ;  /* 0x00000003040075a7 */ /* 0x0002a6000802017f */
[----:B--2---:R-:W-:Y:S05]  /*8f90*/  @!P1 NANOSLEEP.SYNCS 0x989680 ;  /* 0x009896800000995d */ /* 0x004fea0003900000 */
[----:B------:R-:W2:Y:S02]  /*8fa0*/  @!P1 SYNCS.PHASECHK.TRANS64 P1, [R4+URZ], R3 ;  /* 0x00000003040095a7 */ /* 0x000ea4000802007f */
[----:B--2---:R-:W-:Y:S05]  /*8fb0*/  @!P1 BRA `(.L_x_22) ;  /* 0xfffffffc00ec9947 */ /* 0x004fea000383ffff */
[----:B------:R-:W-:Y:S05]  /*8fc0*/  BRA `(.L_x_21) ;  /* 0xffffff8c00507947 */ /* 0x000fea000383ffff */
.L_x_161:
[----:B------:R-:W-:Y:S01]  /*8fd0*/  BSSY B1, `(.L_x_179) ;  /* 0x0000006000017945 */ /* 0x000fe20003800000 */
[----:B------:R-:W-:-:S07]  /*8fe0*/  IMAD.MOV.U32 R15, RZ, RZ, -0x1 ;  /* 0xffffffffff0f7424 */ /* 0x000fce00078e00ff */
[----:B------:R-:W-:Y:S05]  /*8ff0*/  WARPSYNC.COLLECTIVE R15, `(.L_x_180) ;  /* 0x000000000f0c7348 */ /* 0x000fea0003c00000 */
[----:B------:R-:W-:Y:S02]  /*9000*/  ELECT P6, UR62, PT ;  /* 0x00000000003e782f */ /* 0x000fe400038c0000 */
[----:B------:R-:W-:Y:S01]  /*9010*/  MOV R14, UR62 ;  /* 0x0000003e000e7c02 */ /* 0x000fe20008000f00 */
[----:B------:R-:W-:Y:S10]  /*9020*/  ENDCOLLECTIVE ;  /* 0x000000000000791b */ /* 0x000ff40003800000 */
.L_x_180:
[----:B------:R-:W-:Y:S05]  /*9030*/  BSYNC B1 ;  /* 0x0000000000017941 */ /* 0x000fea0003800000 */
.L_x_179:
[----:B------:R-:W-:Y:S05]  /*9040*/  BRA `(.L_x_181) ;  /* 0xfffffff000707947 */ /* 0x000fea000383ffff */
.L_x_164:
[----:B0-----:R0:W1:Y:S02]  /*9050*/  SYNCS.PHASECHK.TRANS64.TRYWAIT P1, [R14+URZ+0x10], R7 ;  /* 0x000010070e0075a7 */ /* 0x001064000802017f */
[----:B-1----:R-:W-:Y:S05]  /*9060*/  @!P1 NANOSLEEP.SYNCS 0x989680 ;  /* 0x009896800000995d */ /* 0x002fea0003900000 */
[----:B------:R-:W1:Y:S02]  /*9070*/  @!P1 SYNCS.PHASECHK.TRANS64 P1, [R14+URZ+0x10], R7 ;  /* 0x000010070e0095a7 */ /* 0x000e64000802007f */
[----:B-1----:R-:W-:Y:S05]  /*9080*/  @!P1 BRA `(.L_x_164) ;  /* 0xfffffffc00f09947 */ /* 0x002fea000383ffff */
[----:B------:R-:W-:Y:S05]  /*9090*/  BRA `(.L_x_182) ;  /* 0xfffffff000a47947 */ /* 0x000fea000383ffff */
.L_x_173:
[----:B------:R-:W-:Y:S01]  /*90a0*/  BSSY B0, `(.L_x_183) ;  /* 0x0000006000007945 */ /* 0x000fe20003800000 */
[----:B------:R-:W-:-:S07]  /*90b0*/  IMAD.MOV.U32 R15, RZ, RZ, -0x1 ;  /* 0xffffffffff0f7424 */ /* 0x000fce00078e00ff */
[----:B------:R-:W-:Y:S05]  /*90c0*/  WARPSYNC.COLLECTIVE R15, `(.L_x_184) ;  /* 0x000000000f0c7348 */ /* 0x000fea0003c00000 */
[----:B------:R-:W-:Y:S02]  /*90d0*/  ELECT P6, UR62, PT ;  /* 0x00000000003e782f */ /* 0x000fe400038c0000 */
[----:B------:R-:W-:Y:S01]  /*90e0*/  MOV R14, UR62 ;  /* 0x0000003e000e7c02 */ /* 0x000fe20008000f00 */
[----:B------:R-:W-:Y:S10]  /*90f0*/  ENDCOLLECTIVE ;  /* 0x000000000000791b */ /* 0x000ff40003800000 */
.L_x_184:
[----:B------:R-:W-:Y:S05]  /*9100*/  BSYNC B0 ;  /* 0x0000000000007941 */ /* 0x000fea0003800000 */
.L_x_183:
[----:B------:R-:W-:Y:S05]  /*9110*/  BRA `(.L_x_185) ;  /* 0xfffffffc00147947 */ /* 0x000fea000383ffff */
.L_x_177:
[----:B0-----:R0:W1:Y:S02]  /*9120*/  SYNCS.PHASECHK.TRANS64.TRYWAIT P0, [R7+URZ], R4 ;  /* 0x00000004070075a7 */ /* 0x001064000800017f */
[----:B-1----:R-:W-:Y:S05]  /*9130*/  @!P0 NANOSLEEP.SYNCS 0x989680 ;  /* 0x009896800000895d */ /* 0x002fea0003900000 */
[----:B------:R-:W1:Y:S02]  /*9140*/  @!P0 SYNCS.PHASECHK.TRANS64 P0, [R7+URZ], R4 ;  /* 0x00000004070085a7 */ /* 0x000e64000800007f */
[----:B-1----:R-:W-:Y:S05]  /*9150*/  @!P0 BRA `(.L_x_177) ;  /* 0xfffffffc00f08947 */ /* 0x002fea000383ffff */
[----:B------:R-:W-:Y:S05]  /*9160*/  BRA `(.L_x_186) ;  /* 0xfffffffc004c7947 */ /* 0x000fea000383ffff */
.L_x_187:
[----:B------:R-:W-:-:S00]  /*9170*/  BRA `(.L_x_187) ;  /* 0xfffffffc00fc7947 */ /* 0x000fc0000383ffff */
[----:B------:R-:W-:-:S00]  /*9180*/  NOP ;  /* 0x0000000000007918 */ /* 0x000fc00000000000 */
[----:B------:R-:W-:-:S00]  /*9190*/  NOP ;  /* 0x0000000000007918 */ /* 0x000fc00000000000 */
[----:B------:R-:W-:-:S00]  /*91a0*/  NOP ;  /* 0x0000000000007918 */ /* 0x000fc00000000000 */
[----:B------:R-:W-:-:S00]  /*91b0*/  NOP ;  /* 0x0000000000007918 */ /* 0x000fc00000000000 */
[----:B------:R-:W-:-:S00]  /*91c0*/  NOP ;  /* 0x0000000000007918 */ /* 0x000fc00000000000 */
[----:B------:R-:W-:-:S00]  /*91d0*/  NOP ;  /* 0x0000000000007918 */ /* 0x000fc00000000000 */
[----:B------:R-:W-:-:S00]  /*91e0*/  NOP ;  /* 0x0000000000007918 */ /* 0x000fc00000000000 */
[----:B------:R-:W-:-:S00]  /*91f0*/  NOP ;  /* 0x0000000000007918 */ /* 0x000fc00000000000 */
.L_x_188:


//--------------------- .nv.global.init           --------------------------
	.section	.nv.global.init,"aw",@progbits
.nv.global.init:
	.type		$str$22,@object
	.size		$str$22,($str$23 - $str$22)
$str$22:
        /*0000*/ 	.byte	0x6b, 0x5f, 0x74, 0x69, 0x6c, 0x65, 0x5f, 0x63, 0x6f, 0x75, 0x6e, 0x74, 0x20, 0x3e, 0x3d, 0x20
        /*0010*/ 	.byte	0x31, 0x00
	.type		$str$23,@object
	.size		$str$23,(__unnamed_1 - $str$23)
$str$23:
        /*0012*/ 	.byte	0x2f, 0x74, 0x6d, 0x70, 0x2f, 0x63, 0x75, 0x74, 0x6c, 0x61, 0x73, 0x73, 0x5f, 0x73, 0x77, 0x65
        /*0022*/ 	.byte	0x65, 0x70, 0x5f, 0x73, 0x72, 0x63, 0x2f, 0x69, 0x6e, 0x63, 0x6c, 0x75, 0x64, 0x65, 0x2f, 0x63
        /*0032*/ 	.byte	0x75, 0x74, 0x6c, 0x61, 0x73, 0x73, 0x2f, 0x67, 0x65, 0x6d, 0x6d, 0x2f, 0x63, 0x6f, 0x6c, 0x6c
        /*0042*/ 	.byte	0x65, 0x63, 0x74, 0x69, 0x76, 0x65, 0x2f, 0x73, 0x6d, 0x39, 0x30, 0x5f, 0x6d, 0x6d, 0x61, 0x5f
        /*0052*/ 	.byte	0x74, 0x6d, 0x61, 0x5f, 0x67, 0x6d, 0x6d, 0x61, 0x5f, 0x73, 0x73, 0x5f, 0x77, 0x61, 0x72, 0x70
        /*0062*/ 	.byte	0x73, 0x70, 0x65, 0x63, 0x69, 0x61, 0x6c, 0x69, 0x7a, 0x65, 0x64, 0x2e, 0x68, 0x70, 0x70, 0x00
	.type		__unnamed_1,@object
	.size		__unnamed_1,(.L_0 - __unnamed_1)
__unnamed_1:
        /*0072*/ 	.byte	0x76, 0x6f, 0x69, 0x64, 0x20, 0x63, 0x75, 0x74, 0x6c, 0x61, 0x73, 0x73, 0x3a, 0x3a, 0x67, 0x65
        /* <DEDUP_REMOVED lines=179> */
        /*0bb2*/ 	.byte	0x3a, 0x69, 0x64, 0x65, 0x6e, 0x74, 0x69, 0x74, 0x79, 0x5d, 0x00
.L_0:


//--------------------- .nv.shared._ZN7cutlass13device_kernelINS_4gemm6kernel13GemmUniversalIN4cute5tupleIJiiiiEEENS1_10collective13CollectiveMmaINS1_34MainloopSm90TmaGmmaWarpSpecializedILi2ENS5_IJNS4_1CILi1EEESB_SB_EEENS1_35KernelTmaWarpSpecializedCooperativeEEENS5_IJNSA_ILi256EEENSA_ILi64EEENSA_ILi128EEEEEENS_6half_tENS5_IJlSB_lEEESJ_NS5_IJSB_llEEENS4_8TiledMMAINS4_8MMA_AtomIJNS4_4SM904GMMA25MMA_64x64x16_F32F16F16_SSILNSP_5MajorE0ELSR_1ELNSP_7ScaleInE1ELSS_1EEEEEENS4_6LayoutINS5_IJNSA_ILi2EEESB_SB_EEENS5_IJSB_NSA_ILi0EEESY_EEEEENS5_IJNS4_10UnderscoreES11_S11_EEEEENS4_13SM90_TMA_LOADENS4_14ComposedLayoutINS4_7SwizzleILi3ELi4ELi3EEENS4_18smem_ptr_flag_bitsILi16EEENSV_INS5_IJNSA_ILi8EEESG_EEENS5_IJSG_SB_EEEEEEEvNS4_8identityES14_NS15_IS17_S19_NSV_INS5_IJSG_S1A_EEENS5_IJSB_SG_EEEEEEEvS1F_EENS_8epilogue10collective6detail29Sm90TmaWarpSpecializedAdapterINS1M_15DefaultEpilogueISJ_SK_SK_NS1L_6thread17LinearCombinationISJ_Li1EffLNS1Q_9ScaleType4KindE0ELNS_15FloatRoundStyleE2ESJ_EENS1_15EpilogueDefaultEEEEEvvEEEEvNT_6ParamsE --------------------------
	.section	.nv.shared._ZN7cutlass13device_kernelINS_4gemm6kernel13GemmUniversalIN4cute5tupleIJiiiiEEENS1_10collective13CollectiveMmaINS1_34MainloopSm90TmaGmmaWarpSpecializedILi2ENS5_IJNS4_1CILi1EEESB_SB_EEENS1_35KernelTmaWarpSpecializedCooperativeEEENS5_IJNSA_ILi256EEENSA_ILi64EEENSA_ILi128EEEEEENS_6half_tENS5_IJlSB_lEEESJ_NS5_IJSB_llEEENS4_8TiledMMAINS4_8MMA_AtomIJNS4_4SM904GMMA25MMA_64x64x16_F32F16F16_SSILNSP_5MajorE0ELSR_1ELNSP_7ScaleInE1ELSS_1EEEEEENS4_6LayoutINS5_IJNSA_ILi2EEESB_SB_EEENS5_IJSB_NSA_ILi0EEESY_EEEEENS5_IJNS4_10UnderscoreES11_S11_EEEEENS4_13SM90_TMA_LOADENS4_14ComposedLayoutINS4_7SwizzleILi3ELi4ELi3EEENS4_18smem_ptr_flag_bitsILi16EEENSV_INS5_IJNSA_ILi8EEESG_EEENS5_IJSG_SB_EEEEEEEvNS4_8identityES14_NS15_IS17_S19_NSV_INS5_IJSG_S1A_EEENS5_IJSB_SG_EEEEEEEvS1F_EENS_8epilogue10collective6detail29Sm90TmaWarpSpecializedAdapterINS1M_15DefaultEpilogueISJ_SK_SK_NS1L_6thread17LinearCombinationISJ_Li1EffLNS1Q_9ScaleType4KindE0ELNS_15FloatRoundStyleE2ESJ_EENS1_15EpilogueDefaultEEEEEvvEEEEvNT_6ParamsE,"aw",@nobits
	.sectionflags	@""
	.align	16
	.zero		1024


//--------------------- .nv.shared.reserved.0     --------------------------
	.section	.nv.shared.reserved.0,"aw",@nobits
	.weak		__nv_reservedSMEM_offset_0_alias
	.size		__nv_reservedSMEM_offset_0_alias, 0, 0
	.other		__nv_reservedSMEM_offset_0_alias,@"STO_CUDA_RESERVED_SHARED STV_DEFAULT"
__nv_reservedSMEM_offset_0_alias:
	.zero		0


//--------------------- .nv.global                --------------------------
	.section	.nv.global,"aw",@nobits
.nv.global:
	.type		_ZN40_INTERNAL_92953500_4_k_cu_63ae3776_250024cute1_E,@object
	.size		_ZN40_INTERNAL_92953500_4_k_cu_63ae3776_250024cute1_E,(_ZN40_INTERNAL_92953500_4_k_cu_63ae3776_250024cuda3std3__45__cpo6cbeginE - _ZN40_INTERNAL_92953500_4_k_cu_63ae3776_250024cute1_E)
_ZN40_INTERNAL_92953500_4_k_cu_63ae3776_250024cute1_E:
	.zero		1
	.type		_ZN40_INTERNAL_92953500_4_k_cu_63ae3776_250024cuda3std3__45__cpo6cbeginE,@object
	.size		_ZN40_INTERNAL_92953500_4_k_cu_63ae3776_250024cuda3std3__45__cpo6cbeginE,(_ZN40_INTERNAL_92953500_4_k_cu_63ae3776_250024cuda3std3__48in_placeE - _ZN40_INTERNAL_92953500_4_k_cu_63ae3776_250024cuda3std3__45__cpo6cbeginE)
_ZN40_INTERNAL_92953500_4_k_cu_63ae3776_250024cuda3std3__45__cpo6cbeginE:
	.zero		1
	.type		_ZN40_INTERNAL_92953500_4_k_cu_63ae3776_250024cuda3std3__48in_placeE,@object
	.size		_ZN40_INTERNAL_92953500_4_k_cu_63ae3776_250024cuda3std3__48in_placeE,(_ZN40_INTERNAL_92953500_4_k_cu_63ae3776_250024cuda3std6ranges3__45__cpo9iter_moveE - _ZN40_INTERNAL_92953500_4_k_cu_63ae3776_250024cuda3std3__48in_placeE)
_ZN40_INTERNAL_92953500_4_k_cu_63ae3776_250024cuda3std3__48in_placeE:
	.zero		1
	.type		_ZN40_INTERNAL_92953500_4_k_cu_63ae3776_250024cuda3std6ranges3__45__cpo9iter_moveE,@object
	.size		_ZN40_INTERNAL_92953500_4_k_cu_63ae3776_250024cuda3std6ranges3__45__cpo9iter_moveE,(_ZN40_INTERNAL_92953500_4_k_cu_63ae3776_250024cuda3std3__45__cpo5beginE - _ZN40_INTERNAL_92953500_4_k_cu_63ae3776_250024cuda3std6ranges3__45__cpo9iter_moveE)
_ZN40_INTERNAL_92953500_4_k_cu_63ae3776_250024cuda3std6ranges3__45__cpo9iter_moveE:
	.zero		1
	.type		_ZN40_INTERNAL_92953500_4_k_cu_63ae3776_250024cuda3std3__45__cpo5beginE,@object
	.size		_ZN40_INTERNAL_92953500_4_k_cu_63ae3776_250024cuda3std3__45__cpo5beginE,(_ZN40_INTERNAL_92953500_4_k_cu_63ae3776_250024cuda3std3__442_GLOBAL__N__92953500_4_k_cu_63ae3776_250026ignoreE - _ZN40_INTERNAL_92953500_4_k_cu_63ae3776_250024cuda3std3__45__cpo5beginE)
_ZN40_INTERNAL_92953500_4_k_cu_63ae3776_250024cuda3std3__45__cpo5beginE:
	.zero		1
	.type		_ZN40_INTERNAL_92953500_4_k_cu_63ae3776_250024cuda3std3__442_GLOBAL__N__92953500_4_k_cu_63ae3776_250026ignoreE,@object
	.size		_ZN40_INTERNAL_92953500_4_k_cu_63ae3776_250024cuda3std3__442_GLOBAL__N__92953500_4_k_cu_63ae3776_250026ignoreE,(_ZN40_INTERNAL_92953500_4_k_cu_63ae3776_250024cute7productE - _ZN40_INTERNAL_92953500_4_k_cu_63ae3776_250024cuda3std3__442_GLOBAL__N__92953500_4_k_cu_63ae3776_250026ignoreE)
_ZN40_INTERNAL_92953500_4_k_cu_63ae3776_250024cuda3std3__442_GLOBAL__N__92953500_4_k_cu_63ae3776_250026ignoreE:
	.zero		1
	.type		_ZN40_INTERNAL_92953500_4_k_cu_63ae3776_250024cute7productE,@object
	.size		_ZN40_INTERNAL_92953500_4_k_cu_63ae3776_250024cute7productE,(_ZN40_INTERNAL_92953500_4_k_cu_63ae3776_250024cuda3std3__45__cpo3endE - _ZN40_INTERNAL_92953500_4_k_cu_63ae3776_250024cute7productE)
_ZN40_INTERNAL_92953500_4_k_cu_63ae3776_250024cute7productE:
	.zero		1
	.type		_ZN40_INTERNAL_92953500_4_k_cu_63ae3776_250024cuda3std3__45__cpo3endE,@object
	.size		_ZN40_INTERNAL_92953500_4_k_cu_63ae3776_250024cuda3std3__45__cpo3endE,(_ZN40_INTERNAL_92953500_4_k_cu_63ae3776_250024cuda3std3__419piecewise_constructE - _ZN40_INTERNAL_92953500_4_k_cu_63ae3776_250024cuda3std3__45__cpo3endE)
_ZN40_INTERNAL_92953500_4_k_cu_63ae3776_250024cuda3std3__45__cpo3endE:
	.zero		1
	.type		_ZN40_INTERNAL_92953500_4_k_cu_63ae3776_250024cuda3std3__419piecewise_constructE,@object
	.size		_ZN40_INTERNAL_92953500_4_k_cu_63ae3776_250024cuda3std3__419piecewise_constructE,(_ZN40_INTERNAL_92953500_4_k_cu_63ae3776_250024cuda3std3__45__cpo4cendE - _ZN40_INTERNAL_92953500_4_k_cu_63ae3776_250024cuda3std3__419piecewise_constructE)
_ZN40_INTERNAL_92953500_4_k_cu_63ae3776_250024cuda3std3__419piecewise_constructE:
	.zero		1
	.type		_ZN40_INTERNAL_92953500_4_k_cu_63ae3776_250024cuda3std3__45__cpo4cendE,@object
	.size		_ZN40_INTERNAL_92953500_4_k_cu_63ae3776_250024cuda3std3__45__cpo4cendE,(_ZN40_INTERNAL_92953500_4_k_cu_63ae3776_250024cuda3std6ranges3__45__cpo4swapE - _ZN40_INTERNAL_92953500_4_k_cu_63ae3776_250024cuda3std3__45__cpo4cendE)
_ZN40_INTERNAL_92953500_4_k_cu_63ae3776_250024cuda3std3__45__cpo4cendE:
	.zero		1
	.type		_ZN40_INTERNAL_92953500_4_k_cu_63ae3776_250024cuda3std6ranges3__45__cpo4swapE,@object
	.size		_ZN40_INTERNAL_92953500_4_k_cu_63ae3776_250024cuda3std6ranges3__45__cpo4swapE,(.L_8 - _ZN40_INTERNAL_92953500_4_k_cu_63ae3776_250024cuda3std6ranges3__45__cpo4swapE)
_ZN40_INTERNAL_92953500_4_k_cu_63ae3776_250024cuda3std6ranges3__45__cpo4swapE:
	.zero		1
.L_8:


//--------------------- .nv.constant0._ZN7cutlass13device_kernelINS_4gemm6kernel13GemmUniversalIN4cute5tupleIJiiiiEEENS1_10collective13CollectiveMmaINS1_34MainloopSm90TmaGmmaWarpSpecializedILi2ENS5_IJNS4_1CILi1EEESB_SB_EEENS1_35KernelTmaWarpSpecializedCooperativeEEENS5_IJNSA_ILi256EEENSA_ILi64EEENSA_ILi128EEEEEENS_6half_tENS5_IJlSB_lEEESJ_NS5_IJSB_llEEENS4_8TiledMMAINS4_8MMA_AtomIJNS4_4SM904GMMA25MMA_64x64x16_F32F16F16_SSILNSP_5MajorE0ELSR_1ELNSP_7ScaleInE1ELSS_1EEEEEENS4_6LayoutINS5_IJNSA_ILi2EEESB_SB_EEENS5_IJSB_NSA_ILi0EEESY_EEEEENS5_IJNS4_10UnderscoreES11_S11_EEEEENS4_13SM90_TMA_LOADENS4_14ComposedLayoutINS4_7SwizzleILi3ELi4ELi3EEENS4_18smem_ptr_flag_bitsILi16EEENSV_INS5_IJNSA_ILi8EEESG_EEENS5_IJSG_SB_EEEEEEEvNS4_8identityES14_NS15_IS17_S19_NSV_INS5_IJSG_S1A_EEENS5_IJSB_SG_EEEEEEEvS1F_EENS_8epilogue10collective6detail29Sm90TmaWarpSpecializedAdapterINS1M_15DefaultEpilogueISJ_SK_SK_NS1L_6thread17LinearCombinationISJ_Li1EffLNS1Q_9ScaleType4KindE0ELNS_15FloatRoundStyleE2ESJ_EENS1_15EpilogueDefaultEEEEEvvEEEEvNT_6ParamsE --------------------------
	.section	.nv.constant0._ZN7cutlass13device_kernelINS_4gemm6kernel13GemmUniversalIN4cute5tupleIJiiiiEEENS1_10collective13CollectiveMmaINS1_34MainloopSm90TmaGmmaWarpSpecializedILi2ENS5_IJNS4_1CILi1EEESB_SB_EEENS1_35KernelTmaWarpSpecializedCooperativeEEENS5_IJNSA_ILi256EEENSA_ILi64EEENSA_ILi128EEEEEENS_6half_tENS5_IJlSB_lEEESJ_NS5_IJSB_llEEENS4_8TiledMMAINS4_8MMA_AtomIJNS4_4SM904GMMA25MMA_64x64x16_F32F16F16_SSILNSP_5MajorE0ELSR_1ELNSP_7ScaleInE1ELSS_1EEEEEENS4_6LayoutINS5_IJNSA_ILi2EEESB_SB_EEENS5_IJSB_NSA_ILi0EEESY_EEEEENS5_IJNS4_10UnderscoreES11_S11_EEEEENS4_13SM90_TMA_LOADENS4_14ComposedLayoutINS4_7SwizzleILi3ELi4ELi3EEENS4_18smem_ptr_flag_bitsILi16EEENSV_INS5_IJNSA_ILi8EEESG_EEENS5_IJSG_SB_EEEEEEEvNS4_8identityES14_NS15_IS17_S19_NSV_INS5_IJSG_S1A_EEENS5_IJSB_SG_EEEEEEEvS1F_EENS_8epilogue10collective6detail29Sm90TmaWarpSpecializedAdapterINS1M_15DefaultEpilogueISJ_SK_SK_NS1L_6thread17LinearCombinationISJ_Li1EffLNS1Q_9ScaleType4KindE0ELNS_15FloatRoundStyleE2ESJ_EENS1_15EpilogueDefaultEEEEEvvEEEEvNT_6ParamsE,"a",@progbits
	.sectionflags	@""
	.align	4
.nv.constant0._ZN7cutlass13device_kernelINS_4gemm6kernel13GemmUniversalIN4cute5tupleIJiiiiEEENS1_10collective13CollectiveMmaINS1_34MainloopSm90TmaGmmaWarpSpecializedILi2ENS5_IJNS4_1CILi1EEESB_SB_EEENS1_35KernelTmaWarpSpecializedCooperativeEEENS5_IJNSA_ILi256EEENSA_ILi64EEENSA_ILi128EEEEEENS_6half_tENS5_IJlSB_lEEESJ_NS5_IJSB_llEEENS4_8TiledMMAINS4_8MMA_AtomIJNS4_4SM904GMMA25MMA_64x64x16_F32F16F16_SSILNSP_5MajorE0ELSR_1ELNSP_7ScaleInE1ELSS_1EEEEEENS4_6LayoutINS5_IJNSA_ILi2EEESB_SB_EEENS5_IJSB_NSA_ILi0EEESY_EEEEENS5_IJNS4_10UnderscoreES11_S11_EEEEENS4_13SM90_TMA_LOADENS4_14ComposedLayoutINS4_7SwizzleILi3ELi4ELi3EEENS4_18smem_ptr_flag_bitsILi16EEENSV_INS5_IJNSA_ILi8EEESG_EEENS5_IJSG_SB_EEEEEEEvNS4_8identityES14_NS15_IS17_S19_NSV_INS5_IJSG_S1A_EEENS5_IJSB_SG_EEEEEEEvS1F_EENS_8epilogue10collective6detail29Sm90TmaWarpSpecializedAdapterINS1M_15DefaultEpilogueISJ_SK_SK_NS1L_6thread17LinearCombinationISJ_Li1EffLNS1Q_9ScaleType4KindE0ELNS_15FloatRoundStyleE2ESJ_EENS1_15EpilogueDefaultEEEEEvvEEEEvNT_6ParamsE:
	.zero		1664


//--------------------- SYMBOLS --------------------------

	.type		.nv.reservedSmem.offset0,@object
	.size		.nv.reservedSmem.offset0,0x4
	.type		__assertfail,@function
